// auto-generated by cutlass_sweep.conv — config: {"arch": "sm_100", "cluster_m": 1, "cluster_n": 1, "conv_kind": "fprop", "dtype": "fp16", "ndim": 2, "tile_k": 64, "tile_m": 128, "tile_n": 128}
#include "cutlass/cutlass.h"
#include "cute/tensor.hpp"
#include "cutlass/kernel_hardware_info.hpp"
#include "cutlass/conv/convolution.h"
#include "cutlass/conv/dispatch_policy.hpp"
#include "cutlass/conv/collective/collective_builder.hpp"
#include "cutlass/conv/kernel/conv_universal.hpp"
#include "cutlass/conv/device/conv_universal_adapter.hpp"
#include "cutlass/epilogue/collective/collective_builder.hpp"

using namespace cute;
using Elem = cutlass::half_t;
using Acc  = float;
using LayoutAB = cutlass::layout::TensorNHWC;
using LayoutC  = cutlass::layout::TensorNHWC;
constexpr auto ConvOp = cutlass::conv::Operator::kFprop;
using TileShape    = Shape<_128, _128, Shape<_64>>;
using ClusterShape = Shape<_1, _1, _1>;

using CollectiveEpilogue = typename cutlass::epilogue::collective::CollectiveBuilder<
    cutlass::arch::Sm100, cutlass::arch::OpClassTensorOp,
    TileShape, ClusterShape,
    cutlass::epilogue::collective::EpilogueTileAuto,
    Acc, Acc,
    Elem, LayoutC, 128 / cutlass::sizeof_bits<Elem>::value,
    Elem, LayoutC, 128 / cutlass::sizeof_bits<Elem>::value,
    cutlass::epilogue::collective::EpilogueScheduleAuto
  >::CollectiveOp;

using CollectiveMainloop = typename cutlass::conv::collective::CollectiveBuilder<
    cutlass::arch::Sm100, cutlass::arch::OpClassTensorOp, ConvOp,
    Elem, LayoutAB, 128 / cutlass::sizeof_bits<Elem>::value,
    Elem, LayoutAB, 128 / cutlass::sizeof_bits<Elem>::value,
    Acc,
    TileShape, ClusterShape,
    cutlass::conv::collective::StageCountAutoCarveout<
        static_cast<int>(sizeof(typename CollectiveEpilogue::SharedStorage))>,
    cutlass::conv::collective::KernelScheduleAuto
  >::CollectiveOp;

using ProblemShape = cutlass::conv::ConvProblemShape<
    ConvOp, CollectiveMainloop::DispatchPolicy::NumSpatialDimensions>;
using ConvKernel = cutlass::conv::kernel::ConvUniversal<
    ProblemShape, CollectiveMainloop, CollectiveEpilogue>;
using Conv = cutlass::conv::device::ConvUniversalAdapter<ConvKernel>;

auto* _anchor = &cutlass::device_kernel<ConvKernel>;


// ===== COMPILED SASS (sm_100a) =====

	.target	sm_100a

	.elftype	@"ET_EXEC"


//--------------------- .note.nv.tkinfo           --------------------------
	.section	.note.nv.tkinfo,"",@"SHT_NOTE"
	.sectionflags	@"SHF_NOTE_NV_TKINFO"
	.tkinfo
        /*0018*/ 	.word	0x00000002
        /*0030*/ 	.string	""
        /*0030*/ 	.string	"ptxas"
        /*0030*/ 	.string	"Cuda compilation tools, release 13.0, V13.0.88"
        /*0030*/ 	.string	"Build cuda_13.0.r13.0/compiler.36424714_0"
        /*0030*/ 	.string	"-arch sm_100a -m 64 "



//--------------------- .note.nv.cuinfo           --------------------------
	.section	.note.nv.cuinfo,"",@"SHT_NOTE"
	.sectionflags	@"SHF_NOTE_NV_CUINFO"
        /*0018*/ 	.short	0x0002
        /*001a*/ 	.short	0x0064
        /*001c*/ 	.short	0x0082
	.zero		2


//--------------------- .nv.info                  --------------------------
	.section	.nv.info,"",@"SHT_CUDA_INFO"
	.align	4


	//----- nvinfo : EIATTR_REGCOUNT
	.align		4
        /*0000*/ 	.byte	0x04, 0x2f
        /*0002*/ 	.short	(.L_19 - .L_18)
	.align		4
.L_18:
        /*0004*/ 	.word	index@(_ZN7cutlass13device_kernelINS_4conv6kernel13ConvUniversalINS1_16ConvProblemShapeILNS1_8OperatorE0ELi2EEENS1_10collective14CollectiveConvINS1_47MainloopSm100TmaUmmaWarpSpecializedImplicitGemmILS5_0ELi6ELi2ELi1ELi2EN4cute5tupleIJNSA_1CILi1EEESD_SD_EEEEENSB_IJNSC_ILi128EEESG_NSB_IJNSC_ILi64EEEEEEEEENS_6half_tESK_NSA_8TiledMMAINSA_8MMA_AtomIJNSA_20SM100_MMA_F16BF16_SSISK_SK_fLi128ELi128ELNSA_4UMMA5MajorE0ELSP_0ELNSO_7ScaleInE0ELSQ_0EEEEEENSA_6LayoutISE_NSB_IJNSC_ILi0EEESU_SU_EEEEENSB_IJNSA_10UnderscoreESX_SX_EEEEENS7_6detail27Sm100ImplicitGemmTileTraitsINSA_20SM90_TMA_LOAD_IM2COLENSA_14ComposedLayoutINSA_7SwizzleILi3ELi4ELi3EEENSA_18smem_ptr_flag_bitsILi16EEENST_INSB_IJNSC_ILi8EEESH_EEENSB_IJSH_SD_EEEEEEEvEENS11_INSA_13SM90_TMA_LOADES1C_vEEEENS_8epilogue10collective18CollectiveEpilogueINS1H_23Sm100TmaWarpSpecializedILi4ELi2ELi32ELb1ELb0EEEJSJ_NSB_IJNST_ISG_SD_EENST_INSC_ILi32EEESD_EEEEESK_NSB_IJNSB_IJlllEEESD_SU_EEESK_S1R_NS1H_6fusion15FusionCallbacksIS1L_NS1S_17LinearCombinationISK_fSK_fLNS_15FloatRoundStyleE2EEESJ_S1P_JEEENSA_5SM1004TMEM4LOAD26SM100_TMEM_LOAD_32dp32b32xES12_NS13_INS14_ILi2ELi4ELi3EEES17_NST_INSB_IJS18_S1N_EEENSB_IJS1N_SD_EEEEEEENSA_39AutoVectorizingCopyWithAssumedAlignmentILi128EEENSA_21SM90_TMA_STORE_IM2COLES26_S28_S28_EEEvvEEEEvNT_6ParamsE)
        /*0008*/ 	.word	0x00000074


	//----- nvinfo : EIATTR_FRAME_SIZE
	.align		4
.L_19:
        /*000c*/ 	.byte	0x04, 0x11
        /*000e*/ 	.short	(.L_21 - .L_20)
	.align		4
.L_20:
        /*0010*/ 	.word	index@($__internal_2_$__cuda_sm10x_tcgen05_guardrail_trap_unallocated_columns_being_dealloced)
        /*0014*/ 	.word	0x00000008


	//----- nvinfo : EIATTR_FRAME_SIZE
	.align		4
.L_21:
        /*0018*/ 	.byte	0x04, 0x11
        /*001a*/ 	.short	(.L_23 - .L_22)
	.align		4
.L_22:
        /*001c*/ 	.word	index@($__internal_1_$__cuda_sm10x_tcgen05_guardrail_trap_phase_invalid_during_alloc)
        /*0020*/ 	.word	0x00000008


	//----- nvinfo : EIATTR_FRAME_SIZE
	.align		4
.L_23:
        /*0024*/ 	.byte	0x04, 0x11
        /*0026*/ 	.short	(.L_25 - .L_24)
	.align		4
.L_24:
        /*0028*/ 	.word	index@($__internal_0_$__cuda_sm10x_tcgen05_guardrail_trap_col_being_dealloced_not_returned_by_alloc)
        /*002c*/ 	.word	0x00000008


	//----- nvinfo : EIATTR_FRAME_SIZE
	.align		4
.L_25:
        /*0030*/ 	.byte	0x04, 0x11
        /*0032*/ 	.short	(.L_27 - .L_26)
	.align		4
.L_26:
        /*0034*/ 	.word	index@(_ZN7cutlass13device_kernelINS_4conv6kernel13ConvUniversalINS1_16ConvProblemShapeILNS1_8OperatorE0ELi2EEENS1_10collective14CollectiveConvINS1_47MainloopSm100TmaUmmaWarpSpecializedImplicitGemmILS5_0ELi6ELi2ELi1ELi2EN4cute5tupleIJNSA_1CILi1EEESD_SD_EEEEENSB_IJNSC_ILi128EEESG_NSB_IJNSC_ILi64EEEEEEEEENS_6half_tESK_NSA_8TiledMMAINSA_8MMA_AtomIJNSA_20SM100_MMA_F16BF16_SSISK_SK_fLi128ELi128ELNSA_4UMMA5MajorE0ELSP_0ELNSO_7ScaleInE0ELSQ_0EEEEEENSA_6LayoutISE_NSB_IJNSC_ILi0EEESU_SU_EEEEENSB_IJNSA_10UnderscoreESX_SX_EEEEENS7_6detail27Sm100ImplicitGemmTileTraitsINSA_20SM90_TMA_LOAD_IM2COLENSA_14ComposedLayoutINSA_7SwizzleILi3ELi4ELi3EEENSA_18smem_ptr_flag_bitsILi16EEENST_INSB_IJNSC_ILi8EEESH_EEENSB_IJSH_SD_EEEEEEEvEENS11_INSA_13SM90_TMA_LOADES1C_vEEEENS_8epilogue10collective18CollectiveEpilogueINS1H_23Sm100TmaWarpSpecializedILi4ELi2ELi32ELb1ELb0EEEJSJ_NSB_IJNST_ISG_SD_EENST_INSC_ILi32EEESD_EEEEESK_NSB_IJNSB_IJlllEEESD_SU_EEESK_S1R_NS1H_6fusion15FusionCallbacksIS1L_NS1S_17LinearCombinationISK_fSK_fLNS_15FloatRoundStyleE2EEESJ_S1P_JEEENSA_5SM1004TMEM4LOAD26SM100_TMEM_LOAD_32dp32b32xES12_NS13_INS14_ILi2ELi4ELi3EEES17_NST_INSB_IJS18_S1N_EEENSB_IJS1N_SD_EEEEEEENSA_39AutoVectorizingCopyWithAssumedAlignmentILi128EEENSA_21SM90_TMA_STORE_IM2COLES26_S28_S28_EEEvvEEEEvNT_6ParamsE)
        /*0038*/ 	.word	0x00000008


	//----- nvinfo : EIATTR_MIN_STACK_SIZE
	.align		4
.L_27:
        /*003c*/ 	.byte	0x04, 0x12
        /*003e*/ 	.short	(.L_29 - .L_28)
	.align		4
.L_28:
        /*0040*/ 	.word	index@(_ZN7cutlass13device_kernelINS_4conv6kernel13ConvUniversalINS1_16ConvProblemShapeILNS1_8OperatorE0ELi2EEENS1_10collective14CollectiveConvINS1_47MainloopSm100TmaUmmaWarpSpecializedImplicitGemmILS5_0ELi6ELi2ELi1ELi2EN4cute5tupleIJNSA_1CILi1EEESD_SD_EEEEENSB_IJNSC_ILi128EEESG_NSB_IJNSC_ILi64EEEEEEEEENS_6half_tESK_NSA_8TiledMMAINSA_8MMA_AtomIJNSA_20SM100_MMA_F16BF16_SSISK_SK_fLi128ELi128ELNSA_4UMMA5MajorE0ELSP_0ELNSO_7ScaleInE0ELSQ_0EEEEEENSA_6LayoutISE_NSB_IJNSC_ILi0EEESU_SU_EEEEENSB_IJNSA_10UnderscoreESX_SX_EEEEENS7_6detail27Sm100ImplicitGemmTileTraitsINSA_20SM90_TMA_LOAD_IM2COLENSA_14ComposedLayoutINSA_7SwizzleILi3ELi4ELi3EEENSA_18smem_ptr_flag_bitsILi16EEENST_INSB_IJNSC_ILi8EEESH_EEENSB_IJSH_SD_EEEEEEEvEENS11_INSA_13SM90_TMA_LOADES1C_vEEEENS_8epilogue10collective18CollectiveEpilogueINS1H_23Sm100TmaWarpSpecializedILi4ELi2ELi32ELb1ELb0EEEJSJ_NSB_IJNST_ISG_SD_EENST_INSC_ILi32EEESD_EEEEESK_NSB_IJNSB_IJlllEEESD_SU_EEESK_S1R_NS1H_6fusion15FusionCallbacksIS1L_NS1S_17LinearCombinationISK_fSK_fLNS_15FloatRoundStyleE2EEESJ_S1P_JEEENSA_5SM1004TMEM4LOAD26SM100_TMEM_LOAD_32dp32b32xES12_NS13_INS14_ILi2ELi4ELi3EEES17_NST_INSB_IJS18_S1N_EEENSB_IJS1N_SD_EEEEEEENSA_39AutoVectorizingCopyWithAssumedAlignmentILi128EEENSA_21SM90_TMA_STORE_IM2COLES26_S28_S28_EEEvvEEEEvNT_6ParamsE)
        /*0044*/ 	.word	0x00000008
.L_29:


//--------------------- .nv.compat                --------------------------
	.section	.nv.compat,"",@"SHT_CUDA_COMPAT_INFO"
	.align	4
        /*0000*/ 	.byte	0x02, 0x09, 0x01, 0x00, 0x02, 0x02, 0x02, 0x00, 0x02, 0x05, 0x05, 0x00, 0x03, 0x07, 0x01, 0x01
        /*0010*/ 	.byte	0x02, 0x03, 0x01, 0x00, 0x02, 0x06, 0x01, 0x00, 0x04, 0x0b, 0x08, 0x00, 0x09, 0x00, 0x00, 0x00
        /*0020*/ 	.byte	0x00, 0x00, 0x00, 0x00


//--------------------- .nv.info._ZN7cutlass13device_kernelINS_4conv6kernel13ConvUniversalINS1_16ConvProblemShapeILNS1_8OperatorE0ELi2EEENS1_10collective14CollectiveConvINS1_47MainloopSm100TmaUmmaWarpSpecializedImplicitGemmILS5_0ELi6ELi2ELi1ELi2EN4cute5tupleIJNSA_1CILi1EEESD_SD_EEEEENSB_IJNSC_ILi128EEESG_NSB_IJNSC_ILi64EEEEEEEEENS_6half_tESK_NSA_8TiledMMAINSA_8MMA_AtomIJNSA_20SM100_MMA_F16BF16_SSISK_SK_fLi128ELi128ELNSA_4UMMA5MajorE0ELSP_0ELNSO_7ScaleInE0ELSQ_0EEEEEENSA_6LayoutISE_NSB_IJNSC_ILi0EEESU_SU_EEEEENSB_IJNSA_10UnderscoreESX_SX_EEEEENS7_6detail27Sm100ImplicitGemmTileTraitsINSA_20SM90_TMA_LOAD_IM2COLENSA_14ComposedLayoutINSA_7SwizzleILi3ELi4ELi3EEENSA_18smem_ptr_flag_bitsILi16EEENST_INSB_IJNSC_ILi8EEESH_EEENSB_IJSH_SD_EEEEEEEvEENS11_INSA_13SM90_TMA_LOADES1C_vEEEENS_8epilogue10collective18CollectiveEpilogueINS1H_23Sm100TmaWarpSpecializedILi4ELi2ELi32ELb1ELb0EEEJSJ_NSB_IJNST_ISG_SD_EENST_INSC_ILi32EEESD_EEEEESK_NSB_IJNSB_IJlllEEESD_SU_EEESK_S1R_NS1H_6fusion15FusionCallbacksIS1L_NS1S_17LinearCombinationISK_fSK_fLNS_15FloatRoundStyleE2EEESJ_S1P_JEEENSA_5SM1004TMEM4LOAD26SM100_TMEM_LOAD_32dp32b32xES12_NS13_INS14_ILi2ELi4ELi3EEES17_NST_INSB_IJS18_S1N_EEENSB_IJS1N_SD_EEEEEEENSA_39AutoVectorizingCopyWithAssumedAlignmentILi128EEENSA_21SM90_TMA_STORE_IM2COLES26_S28_S28_EEEvvEEEEvNT_6ParamsE --------------------------
	.section	.nv.info._ZN7cutlass13device_kernelINS_4conv6kernel13ConvUniversalINS1_16ConvProblemShapeILNS1_8OperatorE0ELi2EEENS1_10collective14CollectiveConvINS1_47MainloopSm100TmaUmmaWarpSpecializedImplicitGemmILS5_0ELi6ELi2ELi1ELi2EN4cute5tupleIJNSA_1CILi1EEESD_SD_EEEEENSB_IJNSC_ILi128EEESG_NSB_IJNSC_ILi64EEEEEEEEENS_6half_tESK_NSA_8TiledMMAINSA_8MMA_AtomIJNSA_20SM100_MMA_F16BF16_SSISK_SK_fLi128ELi128ELNSA_4UMMA5MajorE0ELSP_0ELNSO_7ScaleInE0ELSQ_0EEEEEENSA_6LayoutISE_NSB_IJNSC_ILi0EEESU_SU_EEEEENSB_IJNSA_10UnderscoreESX_SX_EEEEENS7_6detail27Sm100ImplicitGemmTileTraitsINSA_20SM90_TMA_LOAD_IM2COLENSA_14ComposedLayoutINSA_7SwizzleILi3ELi4ELi3EEENSA_18smem_ptr_flag_bitsILi16EEENST_INSB_IJNSC_ILi8EEESH_EEENSB_IJSH_SD_EEEEEEEvEENS11_INSA_13SM90_TMA_LOADES1C_vEEEENS_8epilogue10collective18CollectiveEpilogueINS1H_23Sm100TmaWarpSpecializedILi4ELi2ELi32ELb1ELb0EEEJSJ_NSB_IJNST_ISG_SD_EENST_INSC_ILi32EEESD_EEEEESK_NSB_IJNSB_IJlllEEESD_SU_EEESK_S1R_NS1H_6fusion15FusionCallbacksIS1L_NS1S_17LinearCombinationISK_fSK_fLNS_15FloatRoundStyleE2EEESJ_S1P_JEEENSA_5SM1004TMEM4LOAD26SM100_TMEM_LOAD_32dp32b32xES12_NS13_INS14_ILi2ELi4ELi3EEES17_NST_INSB_IJS18_S1N_EEENSB_IJS1N_SD_EEEEEEENSA_39AutoVectorizingCopyWithAssumedAlignmentILi128EEENSA_21SM90_TMA_STORE_IM2COLES26_S28_S28_EEEvvEEEEvNT_6ParamsE,"",@"SHT_CUDA_INFO"
	.sectionflags	@""
	.align	4


	//----- nvinfo : EIATTR_CUDA_API_VERSION
	.align		4
        /*0000*/ 	.byte	0x04, 0x37
        /*0002*/ 	.short	(.L_31 - .L_30)
.L_30:
        /*0004*/ 	.word	0x00000082


	//----- nvinfo : EIATTR_KPARAM_INFO
	.align		4
.L_31:
        /*0008*/ 	.byte	0x04, 0x17
        /*000a*/ 	.short	(.L_33 - .L_32)
.L_32:
        /*000c*/ 	.word	0x00000000
        /*0010*/ 	.short	0x0000
        /*0012*/ 	.short	0x0000
        /*0014*/ 	.byte	0x00, 0xf0, 0x01, 0x20


	//----- nvinfo : EIATTR_AT_ENTRY_FRAGMENTS
	.align		4
.L_33:
        /*0018*/ 	.byte	0x04, 0x4f
        /*001a*/ 	.short	(.L_35 - .L_34)


	//   ....[0]....
.L_34:
        /*001c*/ 	.word	0x00000006


	//----- nvinfo : EIATTR_RESERVED_SMEM_USED
	.align		4
.L_35:
        /*0020*/ 	.byte	0x01, 0x41
	.zero		2


	//----- nvinfo : EIATTR_SPARSE_MMA_MASK
	.align		4
        /*0024*/ 	.byte	0x03, 0x50
        /*0026*/ 	.short	0x0000


	//----- nvinfo : EIATTR_TCGEN05_1CTA_USED
	.align		4
        /*0028*/ 	.byte	0x01, 0x51
	.zero		2


	//----- nvinfo : EIATTR_MAXREG_COUNT
	.align		4
        /*002c*/ 	.byte	0x03, 0x1b
        /*002e*/ 	.short	0x00ff


	//----- nvinfo : EIATTR_NUM_BARRIERS
	.align		4
        /*0030*/ 	.byte	0x02, 0x4c
        /*0032*/ 	.byte	0x07
	.zero		1


	//----- nvinfo : EIATTR_EXTERNS
	.align		4
        /*0034*/ 	.byte	0x04, 0x0f
        /*0036*/ 	.short	(.L_37 - .L_36)


	//   ....[0]....
	.align		4
.L_36:
        /*0038*/ 	.word	index@(__assertfail)


	//----- nvinfo : EIATTR_MERCURY_ISA_VERSION
	.align		4
.L_37:
        /*003c*/ 	.byte	0x03, 0x5f
        /*003e*/ 	.short	0x0101


	//----- nvinfo : EIATTR_INT_WARP_WIDE_INSTR_OFFSETS
	.align		4
        /*0040*/ 	.byte	0x04, 0x31
        /*0042*/ 	.short	(.L_39 - .L_38)


	//   ....[0]....
.L_38:
        /*0044*/ 	.word	0x00003a00


	//   ....[1]....
        /*0048*/ 	.word	0x00003a20


	//   ....[2]....
        /*004c*/ 	.word	0x00003a50


	//   ....[3]....
        /*0050*/ 	.word	0x00004510


	//   ....[4]....
        /*0054*/ 	.word	0x00004530


	//   ....[5]....
        /*0058*/ 	.word	0x00004640


	//   ....[6]....
        /*005c*/ 	.word	0x00004660


	//   ....[7]....
        /*0060*/ 	.word	0x000047c0


	//   ....[8]....
        /*0064*/ 	.word	0x000047e0


	//   ....[9]....
        /*0068*/ 	.word	0x00004a20


	//   ....[10]....
        /*006c*/ 	.word	0x00004a30


	//----- nvinfo : EIATTR_COOP_GROUP_MASK_REGIDS
	.align		4
.L_39:
        /*0070*/ 	.byte	0x04, 0x29
        /*0072*/ 	.short	(.L_41 - .L_40)


	//   ....[0]....
.L_40:
        /*0074*/ 	.word	0xffffffff


	//   ....[1]....
        /*0078*/ 	.word	0xffffffff


	//   ....[2]....
        /*007c*/ 	.word	0xffffffff


	//   ....[3]....
        /*0080*/ 	.word	0xffffffff


	//   ....[4]....
        /*0084*/ 	.word	0xffffffff


	//   ....[5]....
        /*0088*/ 	.word	0xffffffff


	//   ....[6]....
        /*008c*/ 	.word	0xffffffff


	//   ....[7]....
        /*0090*/ 	.word	0xffffffff


	//   ....[8]....
        /*0094*/ 	.word	0xffffffff


	//   ....[9]....
        /*0098*/ 	.word	0xffffffff


	//   ....[10]....
        /*009c*/ 	.word	0xffffffff


	//   ....[11]....
        /*00a0*/ 	.word	0xffffffff


	//----- nvinfo : EIATTR_COOP_GROUP_INSTR_OFFSETS
	.align		4
.L_41:
        /*00a4*/ 	.byte	0x04, 0x28
        /*00a6*/ 	.short	(.L_43 - .L_42)


	//   ....[0]....
.L_42:
        /*00a8*/ 	.word	0x000000a0


	//   ....[1]....
        /*00ac*/ 	.word	0x000004e0


	//   ....[2]....
        /*00b0*/ 	.word	0x00000690


	//   ....[3]....
        /*00b4*/ 	.word	0x00000830


	//   ....[4]....
        /*00b8*/ 	.word	0x00000930


	//   ....[5]....
        /*00bc*/ 	.word	0x00000a80


	//   ....[6]....
        /*00c0*/ 	.word	0x00002100


	//   ....[7]....
        /*00c4*/ 	.word	0x00002d70


	//   ....[8]....
        /*00c8*/ 	.word	0x00002f80


	//   ....[9]....
        /*00cc*/ 	.word	0x00002fb0


	//   ....[10]....
        /*00d0*/ 	.word	0x000038e0


	//   ....[11]....
        /*00d4*/ 	.word	0x00003b20


	//----- nvinfo : EIATTR_VRC_CTA_INIT_COUNT
	.align		4
.L_43:
        /*00d8*/ 	.byte	0x02, 0x4a
        /*00da*/ 	.byte	0x80
	.zero		1


	//----- nvinfo : EIATTR_SYSCALL_OFFSETS
	.align		4
        /*00dc*/ 	.byte	0x04, 0x46
        /*00de*/ 	.short	(.L_45 - .L_44)


	//   ....[0]....
.L_44:
        /*00e0*/ 	.word	0x00005600


	//   ....[1]....
        /*00e4*/ 	.word	0x000056f0


	//   ....[2]....
        /*00e8*/ 	.word	0x00005f30


	//   ....[3]....
        /*00ec*/ 	.word	0x00006bd0


	//   ....[4]....
        /*00f0*/ 	.word	0x00007830


	//   ....[5]....
        /*00f4*/ 	.word	0x00008480


	//----- nvinfo : EIATTR_MBARRIER_INSTR_OFFSETS
	.align		4
.L_45:
        /*00f8*/ 	.byte	0x04, 0x39
        /*00fa*/ 	.short	(.L_47 - .L_46)


	//   ....[0]....
.L_46:
        /*00fc*/ 	.word	0x000005c0
        /*0100*/ 	.word	0x000000ff
        /*0104*/ 	.word	0x00000000
        /*0108*/ 	.short	0x0100
        /*010a*/ 	.byte	0x05
	.zero		1


	//   ....[1]....
        /*010c*/ 	.word	0x000005d0
        /*0110*/ 	.word	0x000000ff
        /*0114*/ 	.word	0x00000030
        /*0118*/ 	.short	0x0100
        /*011a*/ 	.byte	0x05
	.zero		1


	//   ....[2]....
        /*011c*/ 	.word	0x000005e0
        /*0120*/ 	.word	0x000000ff
        /*0124*/ 	.word	0x00000008
        /*0128*/ 	.short	0x0100
        /*012a*/ 	.byte	0x05
	.zero		1


	//   ....[3]....
        /*012c*/ 	.word	0x000005f0
        /*0130*/ 	.word	0x000000ff
        /*0134*/ 	.word	0x00000038
        /*0138*/ 	.short	0x0100
        /*013a*/ 	.byte	0x05
	.zero		1


	//   ....[4]....
        /*013c*/ 	.word	0x00000600
        /*0140*/ 	.word	0x000000ff
        /*0144*/ 	.word	0x00000010
        /*0148*/ 	.short	0x0100
        /*014a*/ 	.byte	0x05
	.zero		1


	//   ....[5]....
        /*014c*/ 	.word	0x00000610
        /*0150*/ 	.word	0x000000ff
        /*0154*/ 	.word	0x00000040
        /*0158*/ 	.short	0x0100
        /*015a*/ 	.byte	0x05
	.zero		1


	//   ....[6]....
        /*015c*/ 	.word	0x00000620
        /*0160*/ 	.word	0x000000ff
        /*0164*/ 	.word	0x00000018
        /*0168*/ 	.short	0x0100
        /*016a*/ 	.byte	0x05
	.zero		1


	//   ....[7]....
        /*016c*/ 	.word	0x00000630
        /*0170*/ 	.word	0x000000ff
        /*0174*/ 	.word	0x00000048
        /*0178*/ 	.short	0x0100
        /*017a*/ 	.byte	0x05
	.zero		1


	//   ....[8]....
        /*017c*/ 	.word	0x00000640
        /*0180*/ 	.word	0x000000ff
        /*0184*/ 	.word	0x00000020
        /*0188*/ 	.short	0x0100
        /*018a*/ 	.byte	0x05
	.zero		1


	//   ....[9]....
        /*018c*/ 	.word	0x00000650
        /*0190*/ 	.word	0x000000ff
        /*0194*/ 	.word	0x00000050
        /*0198*/ 	.short	0x0100
        /*019a*/ 	.byte	0x05
	.zero		1


	//   ....[10]....
        /*019c*/ 	.word	0x00000660
        /*01a0*/ 	.word	0x000000ff
        /*01a4*/ 	.word	0x00000028
        /*01a8*/ 	.short	0x0100
        /*01aa*/ 	.byte	0x05
	.zero		1


	//   ....[11]....
        /*01ac*/ 	.word	0x00000670
        /*01b0*/ 	.word	0x000000ff
        /*01b4*/ 	.word	0x00000058
        /*01b8*/ 	.short	0x0100
        /*01ba*/ 	.byte	0x05
	.zero		1


	//   ....[12]....
        /*01bc*/ 	.word	0x000007a0
        /*01c0*/ 	.word	0x000000ff
        /*01c4*/ 	.word	0x00000060
        /*01c8*/ 	.short	0x0100
        /*01ca*/ 	.byte	0x07
	.zero		1


	//   ....[13]....
        /*01cc*/ 	.word	0x000007b0
        /*01d0*/ 	.word	0x000000ff
        /*01d4*/ 	.word	0x00000080
        /*01d8*/ 	.short	0x0100
        /*01da*/ 	.byte	0x07
	.zero		1


	//   ....[14]....
        /*01dc*/ 	.word	0x000007c0
        /*01e0*/ 	.word	0x000000ff
        /*01e4*/ 	.word	0x00000068
        /*01e8*/ 	.short	0x0100
        /*01ea*/ 	.byte	0x07
	.zero		1


	//   ....[15]....
        /*01ec*/ 	.word	0x000007d0
        /*01f0*/ 	.word	0x000000ff
        /*01f4*/ 	.word	0x00000088
        /*01f8*/ 	.short	0x0100
        /*01fa*/ 	.byte	0x07
	.zero		1


	//   ....[16]....
        /*01fc*/ 	.word	0x000007e0
        /*0200*/ 	.word	0x000000ff
        /*0204*/ 	.word	0x00000070
        /*0208*/ 	.short	0x0100
        /*020a*/ 	.byte	0x07
	.zero		1


	//   ....[17]....
        /*020c*/ 	.word	0x000007f0
        /*0210*/ 	.word	0x000000ff
        /*0214*/ 	.word	0x00000090
        /*0218*/ 	.short	0x0100
        /*021a*/ 	.byte	0x07
	.zero		1


	//   ....[18]....
        /*021c*/ 	.word	0x00000800
        /*0220*/ 	.word	0x000000ff
        /*0224*/ 	.word	0x00000078
        /*0228*/ 	.short	0x0100
        /*022a*/ 	.byte	0x07
	.zero		1


	//   ....[19]....
        /*022c*/ 	.word	0x00000810
        /*0230*/ 	.word	0x000000ff
        /*0234*/ 	.word	0x00000098
        /*0238*/ 	.short	0x0100
        /*023a*/ 	.byte	0x07
	.zero		1


	//   ....[20]....
        /*023c*/ 	.word	0x00000900
        /*0240*/ 	.word	0x000000ff
        /*0244*/ 	.word	0x000000a0
        /*0248*/ 	.short	0x0100
        /*024a*/ 	.byte	0x05
	.zero		1


	//   ....[21]....
        /*024c*/ 	.word	0x00000910
        /*0250*/ 	.word	0x000000ff
        /*0254*/ 	.word	0x000000a8
        /*0258*/ 	.short	0x0100
        /*025a*/ 	.byte	0x05
	.zero		1


	//   ....[22]....
        /*025c*/ 	.word	0x00000a50
        /*0260*/ 	.word	0x000000ff
        /*0264*/ 	.word	0x000000b0
        /*0268*/ 	.short	0x0100
        /*026a*/ 	.byte	0x05
	.zero		1


	//   ....[23]....
        /*026c*/ 	.word	0x00000a60
        /*0270*/ 	.word	0x000000ff
        /*0274*/ 	.word	0x000000b8
        /*0278*/ 	.short	0x0100
        /*027a*/ 	.byte	0x05
	.zero		1


	//   ....[24]....
        /*027c*/ 	.word	0x00000b90
        /*0280*/ 	.word	0x000000ff
        /*0284*/ 	.word	0x000000c0
        /*0288*/ 	.short	0x0100
        /*028a*/ 	.byte	0x07
	.zero		1


	//   ....[25]....
        /*028c*/ 	.word	0x00000ba0
        /*0290*/ 	.word	0x000000ff
        /*0294*/ 	.word	0x000000d0
        /*0298*/ 	.short	0x0100
        /*029a*/ 	.byte	0x07
	.zero		1


	//   ....[26]....
        /*029c*/ 	.word	0x00000bb0
        /*02a0*/ 	.word	0x000000ff
        /*02a4*/ 	.word	0x000000c8
        /*02a8*/ 	.short	0x0100
        /*02aa*/ 	.byte	0x07
	.zero		1


	//   ....[27]....
        /*02ac*/ 	.word	0x00000bc0
        /*02b0*/ 	.word	0x000000ff
        /*02b4*/ 	.word	0x000000d8
        /*02b8*/ 	.short	0x0100
        /*02ba*/ 	.byte	0x07
	.zero		1


	//   ....[28]....
        /*02bc*/ 	.word	0x00001500
        /*02c0*/ 	.word	0x000000ff
        /*02c4*/ 	.word	0x00000030
        /*02c8*/ 	.short	0x010a
        /*02ca*/ 	.byte	0x04
	.zero		1


	//   ....[29]....
        /*02cc*/ 	.word	0x000017c0
        /*02d0*/ 	.word	0x000000ff
        /*02d4*/ 	.word	0x00000030
        /*02d8*/ 	.short	0x010a
        /*02da*/ 	.byte	0x09
	.zero		1


	//   ....[30]....
        /*02dc*/ 	.word	0x00001930
        /*02e0*/ 	.word	0x000000ff
        /*02e4*/ 	.word	0x00000030
        /*02e8*/ 	.short	0x010a
        /*02ea*/ 	.byte	0x08
	.zero		1


	//   ....[31]....
        /*02ec*/ 	.word	0x00001ae0
        /*02f0*/ 	.word	0x000000ff
        /*02f4*/ 	.word	0x000000a8
        /*02f8*/ 	.short	0x0101
        /*02fa*/ 	.byte	0x16
	.zero		1


	//   ....[32]....
        /*02fc*/ 	.word	0x00001b10
        /*0300*/ 	.word	0x000000ff
        /*0304*/ 	.word	0x00000030
        /*0308*/ 	.short	0x010a
        /*030a*/ 	.byte	0x04
	.zero		1


	//   ....[33]....
        /*030c*/ 	.word	0x00001db0
        /*0310*/ 	.word	0x000000ff
        /*0314*/ 	.word	0x00000030
        /*0318*/ 	.short	0x010a
        /*031a*/ 	.byte	0x09
	.zero		1


	//   ....[34]....
        /*031c*/ 	.word	0x00001f20
        /*0320*/ 	.word	0x000000ff
        /*0324*/ 	.word	0x00000030
        /*0328*/ 	.short	0x010a
        /*032a*/ 	.byte	0x08
	.zero		1


	//   ....[35]....
        /*032c*/ 	.word	0x00002110
        /*0330*/ 	.word	0x000000ff
        /*0334*/ 	.word	0x000000b0
        /*0338*/ 	.short	0x010a
        /*033a*/ 	.byte	0x16
	.zero		1


	//   ....[36]....
        /*033c*/ 	.word	0x000021d0
        /*0340*/ 	.word	0x000000ff
        /*0344*/ 	.word	0x00000000
        /*0348*/ 	.short	0x0101
        /*034a*/ 	.byte	0x04
	.zero		1


	//   ....[37]....
        /*034c*/ 	.word	0x000026d0
        /*0350*/ 	.word	0x000000ff
        /*0354*/ 	.word	0x00000000
        /*0358*/ 	.short	0x010a
        /*035a*/ 	.byte	0x04
	.zero		1


	//   ....[38]....
        /*035c*/ 	.word	0x00002770
        /*0360*/ 	.word	0x000000ff
        /*0364*/ 	.word	0x00000000
        /*0368*/ 	.short	0x010a
        /*036a*/ 	.byte	0x04
	.zero		1


	//   ....[39]....
        /*036c*/ 	.word	0x00002810
        /*0370*/ 	.word	0x000000ff
        /*0374*/ 	.word	0x00000000
        /*0378*/ 	.short	0x010a
        /*037a*/ 	.byte	0x04
	.zero		1


	//   ....[40]....
        /*037c*/ 	.word	0x000028b0
        /*0380*/ 	.word	0x000000ff
        /*0384*/ 	.word	0x00000000
        /*0388*/ 	.short	0x010a
        /*038a*/ 	.byte	0x04
	.zero		1


	//   ....[41]....
        /*038c*/ 	.word	0x00002950
        /*0390*/ 	.word	0x000000ff
        /*0394*/ 	.word	0x00000000
        /*0398*/ 	.short	0x010a
        /*039a*/ 	.byte	0x04
	.zero		1


	//   ....[42]....
        /*039c*/ 	.word	0x00002a00
        /*03a0*/ 	.word	0x00000000
        /*03a4*/ 	.word	0x00000000
        /*03a8*/ 	.short	0x010a
        /*03aa*/ 	.byte	0xff
	.zero		1


	//   ....[43]....
        /*03ac*/ 	.word	0x00002b30
        /*03b0*/ 	.word	0x000000ff
        /*03b4*/ 	.word	0x000000b8
        /*03b8*/ 	.short	0x010a
        /*03ba*/ 	.byte	0x2d
	.zero		1


	//   ....[44]....
        /*03bc*/ 	.word	0x00002bd0
        /*03c0*/ 	.word	0x000000ff
        /*03c4*/ 	.word	0x000000b0
        /*03c8*/ 	.short	0x010a
        /*03ca*/ 	.byte	0x2d
	.zero		1


	//   ....[45]....
        /*03cc*/ 	.word	0x00002c70
        /*03d0*/ 	.word	0x000000ff
        /*03d4*/ 	.word	0x00000000
        /*03d8*/ 	.short	0x0101
        /*03da*/ 	.byte	0x06
	.zero		1


	//   ....[46]....
        /*03dc*/ 	.word	0x00002cb0
        /*03e0*/ 	.word	0x000000ff
        /*03e4*/ 	.word	0x000000b8
        /*03e8*/ 	.short	0x0106
        /*03ea*/ 	.byte	0x2d
	.zero		1


	//   ....[47]....
        /*03ec*/ 	.word	0x00002cf0
        /*03f0*/ 	.word	0x00000000
        /*03f4*/ 	.word	0x000000b8
        /*03f8*/ 	.short	0x010a
        /*03fa*/ 	.byte	0xff
	.zero		1


	//   ....[48]....
        /*03fc*/ 	.word	0x00003240
        /*0400*/ 	.word	0x000000ff
        /*0404*/ 	.word	0x000000b0
        /*0408*/ 	.short	0x010a
        /*040a*/ 	.byte	0x06
	.zero		1


	//   ....[49]....
        /*040c*/ 	.word	0x000032f0
        /*0410*/ 	.word	0x000000ff
        /*0414*/ 	.word	0x00000000
        /*0418*/ 	.short	0x0101
        /*041a*/ 	.byte	0x05
	.zero		1


	//   ....[50]....
        /*041c*/ 	.word	0x00003300
        /*0420*/ 	.word	0x000000ff
        /*0424*/ 	.word	0x000000d0
        /*0428*/ 	.short	0x010a
        /*042a*/ 	.byte	0x08
	.zero		1


	//   ....[51]....
        /*042c*/ 	.word	0x000033c0
        /*0430*/ 	.word	0x000000ff
        /*0434*/ 	.word	0x00000000
        /*0438*/ 	.short	0x010a
        /*043a*/ 	.byte	0x04
	.zero		1


	//   ....[52]....
        /*043c*/ 	.word	0x00003400
        /*0440*/ 	.word	0x000000ff
        /*0444*/ 	.word	0x00000000
        /*0448*/ 	.short	0x010a
        /*044a*/ 	.byte	0x07
	.zero		1


	//   ....[53]....
        /*044c*/ 	.word	0x00003530
        /*0450*/ 	.word	0x000000ff
        /*0454*/ 	.word	0x00000000
        /*0458*/ 	.short	0x010a
        /*045a*/ 	.byte	0x04
	.zero		1


	//   ....[54]....
        /*045c*/ 	.word	0x00003830
        /*0460*/ 	.word	0x000000ff
        /*0464*/ 	.word	0x00000000
        /*0468*/ 	.short	0x010a
        /*046a*/ 	.byte	0x05
	.zero		1


	//   ....[55]....
        /*046c*/ 	.word	0x000038c0
        /*0470*/ 	.word	0x000000ff
        /*0474*/ 	.word	0x00000000
        /*0478*/ 	.short	0x010a
        /*047a*/ 	.byte	0x07
	.zero		1


	//   ....[56]....
        /*047c*/ 	.word	0x00003de0
        /*0480*/ 	.word	0x000000ff
        /*0484*/ 	.word	0x000000b0
        /*0488*/ 	.short	0x010a
        /*048a*/ 	.byte	0x16
	.zero		1


	//   ....[57]....
        /*048c*/ 	.word	0x00003e80
        /*0490*/ 	.word	0x000000ff
        /*0494*/ 	.word	0x00000000
        /*0498*/ 	.short	0x0101
        /*049a*/ 	.byte	0x0f
	.zero		1


	//   ....[58]....
        /*049c*/ 	.word	0x000041a0
        /*04a0*/ 	.word	0x000000ff
        /*04a4*/ 	.word	0x000000a8
        /*04a8*/ 	.short	0x010a
        /*04aa*/ 	.byte	0x16
	.zero		1


	//   ....[59]....
        /*04ac*/ 	.word	0x00004380
        /*04b0*/ 	.word	0x000000ff
        /*04b4*/ 	.word	0x00000080
        /*04b8*/ 	.short	0x010a
        /*04ba*/ 	.byte	0x16
	.zero		1


	//   ....[60]....
        /*04bc*/ 	.word	0x000045f0
        /*04c0*/ 	.word	0x000000ff
        /*04c4*/ 	.word	0x00000060
        /*04c8*/ 	.short	0x010b
        /*04ca*/ 	.byte	0x16
	.zero		1


	//   ....[61]....
        /*04cc*/ 	.word	0x00004600
        /*04d0*/ 	.word	0x000000ff
        /*04d4*/ 	.word	0x00000000
        /*04d8*/ 	.short	0x0101
        /*04da*/ 	.byte	0x1f
	.zero		1


	//   ....[62]....
        /*04dc*/ 	.word	0x00004610
        /*04e0*/ 	.word	0x000000ff
        /*04e4*/ 	.word	0x00000088
        /*04e8*/ 	.short	0x010a
        /*04ea*/ 	.byte	0x16
	.zero		1


	//   ....[63]....
        /*04ec*/ 	.word	0x00004760
        /*04f0*/ 	.word	0x000000ff
        /*04f4*/ 	.word	0x00000068
        /*04f8*/ 	.short	0x010b
        /*04fa*/ 	.byte	0x16
	.zero		1


	//   ....[64]....
        /*04fc*/ 	.word	0x00004770
        /*0500*/ 	.word	0x000000ff
        /*0504*/ 	.word	0x00000000
        /*0508*/ 	.short	0x0101
        /*050a*/ 	.byte	0x1e
	.zero		1


	//   ....[65]....
        /*050c*/ 	.word	0x00004780
        /*0510*/ 	.word	0x000000ff
        /*0514*/ 	.word	0x00000090
        /*0518*/ 	.short	0x010a
        /*051a*/ 	.byte	0x16
	.zero		1


	//   ....[66]....
        /*051c*/ 	.word	0x00004900
        /*0520*/ 	.word	0x000000ff
        /*0524*/ 	.word	0x00000070
        /*0528*/ 	.short	0x010b
        /*052a*/ 	.byte	0x16
	.zero		1


	//   ....[67]....
        /*052c*/ 	.word	0x00004940
        /*0530*/ 	.word	0x000000ff
        /*0534*/ 	.word	0x00000000
        /*0538*/ 	.short	0x0101
        /*053a*/ 	.byte	0x2d
	.zero		1


	//   ....[68]....
        /*053c*/ 	.word	0x00004980
        /*0540*/ 	.word	0x000000ff
        /*0544*/ 	.word	0x00000098
        /*0548*/ 	.short	0x010a
        /*054a*/ 	.byte	0x16
	.zero		1


	//   ....[69]....
        /*054c*/ 	.word	0x00004b90
        /*0550*/ 	.word	0x000000ff
        /*0554*/ 	.word	0x00000078
        /*0558*/ 	.short	0x010b
        /*055a*/ 	.byte	0x16
	.zero		1


	//   ....[70]....
        /*055c*/ 	.word	0x00004bb0
        /*0560*/ 	.word	0x000000ff
        /*0564*/ 	.word	0x00000000
        /*0568*/ 	.short	0x0101
        /*056a*/ 	.byte	0x17
	.zero		1


	//   ....[71]....
        /*056c*/ 	.word	0x00004be0
        /*0570*/ 	.word	0x000000ff
        /*0574*/ 	.word	0x00000080
        /*0578*/ 	.short	0x010a
        /*057a*/ 	.byte	0x16
	.zero		1


	//   ....[72]....
        /*057c*/ 	.word	0x00004c00
        /*0580*/ 	.word	0x000000ff
        /*0584*/ 	.word	0x00000088
        /*0588*/ 	.short	0x010a
        /*058a*/ 	.byte	0x16
	.zero		1


	//   ....[73]....
        /*058c*/ 	.word	0x00004c20
        /*0590*/ 	.word	0x000000ff
        /*0594*/ 	.word	0x00000090
        /*0598*/ 	.short	0x010a
        /*059a*/ 	.byte	0x16
	.zero		1


	//   ....[74]....
        /*059c*/ 	.word	0x00004c60
        /*05a0*/ 	.word	0x00000000
        /*05a4*/ 	.word	0x00000098
        /*05a8*/ 	.short	0x010a
        /*05aa*/ 	.byte	0xff
	.zero		1


	//   ....[75]....
        /*05ac*/ 	.word	0x00004fc0
        /*05b0*/ 	.word	0x000000ff
        /*05b4*/ 	.word	0x000000b0
        /*05b8*/ 	.short	0x010a
        /*05ba*/ 	.byte	0x32
	.zero		1


	//   ....[76]....
        /*05bc*/ 	.word	0x000050e0
        /*05c0*/ 	.word	0x000000ff
        /*05c4*/ 	.word	0x00000000
        /*05c8*/ 	.short	0x0101
        /*05ca*/ 	.byte	0x04
	.zero		1


	//   ....[77]....
        /*05cc*/ 	.word	0x00005b70
        /*05d0*/ 	.word	0x000000ff
        /*05d4*/ 	.word	0x00000060
        /*05d8*/ 	.short	0x010a
        /*05da*/ 	.byte	0x32
	.zero		1


	//   ....[78]....
        /*05dc*/ 	.word	0x00005c30
        /*05e0*/ 	.word	0x00000040
        /*05e4*/ 	.word	0x000000c0
        /*05e8*/ 	.short	0x010a
        /*05ea*/ 	.byte	0xff
	.zero		1


	//   ....[79]....
        /*05ec*/ 	.word	0x00005d20
        /*05f0*/ 	.word	0x000000ff
        /*05f4*/ 	.word	0x00000060
        /*05f8*/ 	.short	0x010a
        /*05fa*/ 	.byte	0x32
	.zero		1


	//   ....[80]....
        /*05fc*/ 	.word	0x00005e10
        /*0600*/ 	.word	0x00000040
        /*0604*/ 	.word	0x000000c0
        /*0608*/ 	.short	0x010a
        /*060a*/ 	.byte	0xff
	.zero		1


	//   ....[81]....
        /*060c*/ 	.word	0x00006900
        /*0610*/ 	.word	0x00000000
        /*0614*/ 	.word	0x00000000
        /*0618*/ 	.short	0x0101
        /*061a*/ 	.byte	0xff
	.zero		1


	//   ....[82]....
        /*061c*/ 	.word	0x00006910
        /*0620*/ 	.word	0x00000002
        /*0624*/ 	.word	0x00000060
        /*0628*/ 	.short	0x010a
        /*062a*/ 	.byte	0xff
	.zero		1


	//   ....[83]....
        /*062c*/ 	.word	0x000069f0
        /*0630*/ 	.word	0x00000002
        /*0634*/ 	.word	0x00000060
        /*0638*/ 	.short	0x010a
        /*063a*/ 	.byte	0xff
	.zero		1


	//   ....[84]....
        /*063c*/ 	.word	0x00007560
        /*0640*/ 	.word	0x00000000
        /*0644*/ 	.word	0x00000000
        /*0648*/ 	.short	0x0101
        /*064a*/ 	.byte	0xff
	.zero		1


	//   ....[85]....
        /*064c*/ 	.word	0x00007580
        /*0650*/ 	.word	0x00000006
        /*0654*/ 	.word	0x00000060
        /*0658*/ 	.short	0x010a
        /*065a*/ 	.byte	0xff
	.zero		1


	//   ....[86]....
        /*065c*/ 	.word	0x00007650
        /*0660*/ 	.word	0x00000006
        /*0664*/ 	.word	0x00000060
        /*0668*/ 	.short	0x010a
        /*066a*/ 	.byte	0xff
	.zero		1


	//   ....[87]....
        /*066c*/ 	.word	0x000081b0
        /*0670*/ 	.word	0x00000000
        /*0674*/ 	.word	0x00000000
        /*0678*/ 	.short	0x0101
        /*067a*/ 	.byte	0xff
	.zero		1


	//   ....[88]....
        /*067c*/ 	.word	0x000081d0
        /*0680*/ 	.word	0x00000002
        /*0684*/ 	.word	0x00000060
        /*0688*/ 	.short	0x010a
        /*068a*/ 	.byte	0xff
	.zero		1


	//   ....[89]....
        /*068c*/ 	.word	0x000082a0
        /*0690*/ 	.word	0x00000002
        /*0694*/ 	.word	0x00000060
        /*0698*/ 	.short	0x010a
        /*069a*/ 	.byte	0xff
	.zero		1


	//   ....[90]....
        /*069c*/ 	.word	0x000085e0
        /*06a0*/ 	.word	0x000000ff
        /*06a4*/ 	.word	0x00000000
        /*06a8*/ 	.short	0x0101
        /*06aa*/ 	.byte	0x05
	.zero		1


	//   ....[91]....
        /*06ac*/ 	.word	0x00008e60
        /*06b0*/ 	.word	0x00000000
        /*06b4*/ 	.word	0x00000000
        /*06b8*/ 	.short	0x0101
        /*06ba*/ 	.byte	0xff
	.zero		1


	//   ....[92]....
        /*06bc*/ 	.word	0x000090a0
        /*06c0*/ 	.word	0x000000ff
        /*06c4*/ 	.word	0x00000000
        /*06c8*/ 	.short	0x0101
        /*06ca*/ 	.byte	0x04
	.zero		1


	//   ....[93]....
        /*06cc*/ 	.word	0x000090d0
        /*06d0*/ 	.word	0x00000002
        /*06d4*/ 	.word	0x00000030
        /*06d8*/ 	.short	0x010a
        /*06da*/ 	.byte	0xff
	.zero		1


	//   ....[94]....
        /*06dc*/ 	.word	0x00009130
        /*06e0*/ 	.word	0x00000002
        /*06e4*/ 	.word	0x00000030
        /*06e8*/ 	.short	0x010a
        /*06ea*/ 	.byte	0xff
	.zero		1


	//   ....[95]....
        /*06ec*/ 	.word	0x00009190
        /*06f0*/ 	.word	0x00000002
        /*06f4*/ 	.word	0x000000b0
        /*06f8*/ 	.short	0x010a
        /*06fa*/ 	.byte	0xff
	.zero		1


	//   ....[96]....
        /*06fc*/ 	.word	0x000091f0
        /*0700*/ 	.word	0x00000000
        /*0704*/ 	.word	0x00000000
        /*0708*/ 	.short	0x010a
        /*070a*/ 	.byte	0xff
	.zero		1


	//   ....[97]....
        /*070c*/ 	.word	0x00009250
        /*0710*/ 	.word	0x00000000
        /*0714*/ 	.word	0x00000000
        /*0718*/ 	.short	0x010a
        /*071a*/ 	.byte	0xff
	.zero		1


	//   ....[98]....
        /*071c*/ 	.word	0x000092b0
        /*0720*/ 	.word	0x00000000
        /*0724*/ 	.word	0x00000000
        /*0728*/ 	.short	0x010a
        /*072a*/ 	.byte	0xff
	.zero		1


	//   ....[99]....
        /*072c*/ 	.word	0x00009310
        /*0730*/ 	.word	0x00000000
        /*0734*/ 	.word	0x00000000
        /*0738*/ 	.short	0x010a
        /*073a*/ 	.byte	0xff
	.zero		1


	//   ....[100]....
        /*073c*/ 	.word	0x00009370
        /*0740*/ 	.word	0x00000000
        /*0744*/ 	.word	0x00000000
        /*0748*/ 	.short	0x010a
        /*074a*/ 	.byte	0xff
	.zero		1


	//   ....[101]....
        /*074c*/ 	.word	0x000093d0
        /*0750*/ 	.word	0x00000004
        /*0754*/ 	.word	0x000000b8
        /*0758*/ 	.short	0x010a
        /*075a*/ 	.byte	0xff
	.zero		1


	//   ....[102]....
        /*075c*/ 	.word	0x00009430
        /*0760*/ 	.word	0x00000004
        /*0764*/ 	.word	0x000000b0
        /*0768*/ 	.short	0x010a
        /*076a*/ 	.byte	0xff
	.zero		1


	//   ....[103]....
        /*076c*/ 	.word	0x00009490
        /*0770*/ 	.word	0x00000000
        /*0774*/ 	.word	0x000000b0
        /*0778*/ 	.short	0x010a
        /*077a*/ 	.byte	0xff
	.zero		1


	//   ....[104]....
        /*077c*/ 	.word	0x000094f0
        /*0780*/ 	.word	0x00000004
        /*0784*/ 	.word	0x000000d0
        /*0788*/ 	.short	0x010a
        /*078a*/ 	.byte	0xff
	.zero		1


	//   ....[105]....
        /*078c*/ 	.word	0x00009550
        /*0790*/ 	.word	0x00000000
        /*0794*/ 	.word	0x00000000
        /*0798*/ 	.short	0x010a
        /*079a*/ 	.byte	0xff
	.zero		1


	//   ....[106]....
        /*079c*/ 	.word	0x000095b0
        /*07a0*/ 	.word	0x00000000
        /*07a4*/ 	.word	0x00000000
        /*07a8*/ 	.short	0x010a
        /*07aa*/ 	.byte	0xff
	.zero		1


	//   ....[107]....
        /*07ac*/ 	.word	0x00009610
        /*07b0*/ 	.word	0x00000000
        /*07b4*/ 	.word	0x00000000
        /*07b8*/ 	.short	0x010a
        /*07ba*/ 	.byte	0xff
	.zero		1


	//   ....[108]....
        /*07bc*/ 	.word	0x00009670
        /*07c0*/ 	.word	0x00000000
        /*07c4*/ 	.word	0x000000b0
        /*07c8*/ 	.short	0x010a
        /*07ca*/ 	.byte	0xff
	.zero		1


	//   ....[109]....
        /*07cc*/ 	.word	0x000096d0
        /*07d0*/ 	.word	0x00000000
        /*07d4*/ 	.word	0x000000a8
        /*07d8*/ 	.short	0x010a
        /*07da*/ 	.byte	0xff
	.zero		1


	//   ....[110]....
        /*07dc*/ 	.word	0x00009730
        /*07e0*/ 	.word	0x00000000
        /*07e4*/ 	.word	0x00000080
        /*07e8*/ 	.short	0x010a
        /*07ea*/ 	.byte	0xff
	.zero		1


	//   ....[111]....
        /*07ec*/ 	.word	0x00009790
        /*07f0*/ 	.word	0x00000000
        /*07f4*/ 	.word	0x00000088
        /*07f8*/ 	.short	0x010a
        /*07fa*/ 	.byte	0xff
	.zero		1


	//   ....[112]....
        /*07fc*/ 	.word	0x000097f0
        /*0800*/ 	.word	0x00000000
        /*0804*/ 	.word	0x00000090
        /*0808*/ 	.short	0x010a
        /*080a*/ 	.byte	0xff
	.zero		1


	//   ....[113]....
        /*080c*/ 	.word	0x00009850
        /*0810*/ 	.word	0x00000000
        /*0814*/ 	.word	0x00000098
        /*0818*/ 	.short	0x010a
        /*081a*/ 	.byte	0xff
	.zero		1


	//   ....[114]....
        /*081c*/ 	.word	0x000098b0
        /*0820*/ 	.word	0x00000000
        /*0824*/ 	.word	0x00000080
        /*0828*/ 	.short	0x010a
        /*082a*/ 	.byte	0xff
	.zero		1


	//   ....[115]....
        /*082c*/ 	.word	0x00009910
        /*0830*/ 	.word	0x00000000
        /*0834*/ 	.word	0x00000088
        /*0838*/ 	.short	0x010a
        /*083a*/ 	.byte	0xff
	.zero		1


	//   ....[116]....
        /*083c*/ 	.word	0x00009970
        /*0840*/ 	.word	0x00000000
        /*0844*/ 	.word	0x00000090
        /*0848*/ 	.short	0x010a
        /*084a*/ 	.byte	0xff
	.zero		1


	//   ....[117]....
        /*084c*/ 	.word	0x000099d0
        /*0850*/ 	.word	0x00000000
        /*0854*/ 	.word	0x000000b0
        /*0858*/ 	.short	0x010a
        /*085a*/ 	.byte	0xff
	.zero		1


	//   ....[118]....
        /*085c*/ 	.word	0x00009a30
        /*0860*/ 	.word	0x00000002
        /*0864*/ 	.word	0x00000060
        /*0868*/ 	.short	0x010a
        /*086a*/ 	.byte	0xff
	.zero		1


	//   ....[119]....
        /*086c*/ 	.word	0x00009a80
        /*0870*/ 	.word	0x00000040
        /*0874*/ 	.word	0x000000c0
        /*0878*/ 	.short	0x010a
        /*087a*/ 	.byte	0xff
	.zero		1


	//   ....[120]....
        /*087c*/ 	.word	0x00009ad0
        /*0880*/ 	.word	0x00000002
        /*0884*/ 	.word	0x00000060
        /*0888*/ 	.short	0x010a
        /*088a*/ 	.byte	0xff
	.zero		1


	//   ....[121]....
        /*088c*/ 	.word	0x00009b20
        /*0890*/ 	.word	0x00000006
        /*0894*/ 	.word	0x00000060
        /*0898*/ 	.short	0x010a
        /*089a*/ 	.byte	0xff
	.zero		1


	//   ....[122]....
        /*089c*/ 	.word	0x00009b70
        /*08a0*/ 	.word	0x00000002
        /*08a4*/ 	.word	0x00000060
        /*08a8*/ 	.short	0x010a
        /*08aa*/ 	.byte	0xff
	.zero		1


	//----- nvinfo : EIATTR_NUM_MBARRIERS
	.align		4
.L_47:
        /*08ac*/ 	.byte	0x03, 0x38
        /*08ae*/ 	.short	0x001c


	//----- nvinfo : EIATTR_EXIT_INSTR_OFFSETS
	.align		4
        /*08b0*/ 	.byte	0x04, 0x1c
        /*08b2*/ 	.short	(.L_49 - .L_48)


	//   ....[0]....
.L_48:
        /*08b4*/ 	.word	0x00002a30


	//   ....[1]....
        /*08b8*/ 	.word	0x00002cc0


	//   ....[2]....
        /*08bc*/ 	.word	0x00002d20


	//   ....[3]....
        /*08c0*/ 	.word	0x00003b30


	//   ....[4]....
        /*08c4*/ 	.word	0x00004c90


	//   ....[5]....
        /*08c8*/ 	.word	0x00004cd0


	//   ....[6]....
        /*08cc*/ 	.word	0x00008f90


	//   ....[7]....
        /*08d0*/ 	.word	0x00009010


	//   ....[8]....
        /*08d4*/ 	.word	0x00009040


	//   ....[9]....
        /*08d8*/ 	.word	0x000090b0


	//----- nvinfo : EIATTR_MAX_THREADS
	.align		4
.L_49:
        /*08dc*/ 	.byte	0x04, 0x05
        /*08de*/ 	.short	(.L_51 - .L_50)
.L_50:
        /*08e0*/ 	.word	0x00000100
        /*08e4*/ 	.word	0x00000001
        /*08e8*/ 	.word	0x00000001


	//----- nvinfo : EIATTR_CRS_STACK_SIZE
	.align		4
.L_51:
        /*08ec*/ 	.byte	0x04, 0x1e
        /*08ee*/ 	.short	(.L_53 - .L_52)
.L_52:
        /*08f0*/ 	.word	0x00000000


	//----- nvinfo : EIATTR_CBANK_PARAM_SIZE
	.align		4
.L_53:
        /*08f4*/ 	.byte	0x03, 0x19
        /*08f6*/ 	.short	0x0800


	//----- nvinfo : EIATTR_PARAM_CBANK
	.align		4
        /*08f8*/ 	.byte	0x04, 0x0a
        /*08fa*/ 	.short	(.L_55 - .L_54)
	.align		4
.L_54:
        /*08fc*/ 	.word	index@(.nv.constant0._ZN7cutlass13device_kernelINS_4conv6kernel13ConvUniversalINS1_16ConvProblemShapeILNS1_8OperatorE0ELi2EEENS1_10collective14CollectiveConvINS1_47MainloopSm100TmaUmmaWarpSpecializedImplicitGemmILS5_0ELi6ELi2ELi1ELi2EN4cute5tupleIJNSA_1CILi1EEESD_SD_EEEEENSB_IJNSC_ILi128EEESG_NSB_IJNSC_ILi64EEEEEEEEENS_6half_tESK_NSA_8TiledMMAINSA_8MMA_AtomIJNSA_20SM100_MMA_F16BF16_SSISK_SK_fLi128ELi128ELNSA_4UMMA5MajorE0ELSP_0ELNSO_7ScaleInE0ELSQ_0EEEEEENSA_6LayoutISE_NSB_IJNSC_ILi0EEESU_SU_EEEEENSB_IJNSA_10UnderscoreESX_SX_EEEEENS7_6detail27Sm100ImplicitGemmTileTraitsINSA_20SM90_TMA_LOAD_IM2COLENSA_14ComposedLayoutINSA_7SwizzleILi3ELi4ELi3EEENSA_18smem_ptr_flag_bitsILi16EEENST_INSB_IJNSC_ILi8EEESH_EEENSB_IJSH_SD_EEEEEEEvEENS11_INSA_13SM90_TMA_LOADES1C_vEEEENS_8epilogue10collective18CollectiveEpilogueINS1H_23Sm100TmaWarpSpecializedILi4ELi2ELi32ELb1ELb0EEEJSJ_NSB_IJNST_ISG_SD_EENST_INSC_ILi32EEESD_EEEEESK_NSB_IJNSB_IJlllEEESD_SU_EEESK_S1R_NS1H_6fusion15FusionCallbacksIS1L_NS1S_17LinearCombinationISK_fSK_fLNS_15FloatRoundStyleE2EEESJ_S1P_JEEENSA_5SM1004TMEM4LOAD26SM100_TMEM_LOAD_32dp32b32xES12_NS13_INS14_ILi2ELi4ELi3EEES17_NST_INSB_IJS18_S1N_EEENSB_IJS1N_SD_EEEEEEENSA_39AutoVectorizingCopyWithAssumedAlignmentILi128EEENSA_21SM90_TMA_STORE_IM2COLES26_S28_S28_EEEvvEEEEvNT_6ParamsE)
        /*0900*/ 	.short	0x0380
        /*0902*/ 	.short	0x0800


	//----- nvinfo : EIATTR_SW_WAR
	.align		4
.L_55:
        /*0904*/ 	.byte	0x04, 0x36
        /*0906*/ 	.short	(.L_57 - .L_56)
.L_56:
        /*0908*/ 	.word	0x00000008
.L_57:


//--------------------- .nv.callgraph             --------------------------
	.section	.nv.callgraph,"",@"SHT_CUDA_CALLGRAPH"
	.align	4
	.sectionentsize	8
	.align		4
        /*0000*/ 	.word	0x00000000
	.align		4
        /*0004*/ 	.word	0xffffffff
	.align		4
        /*0008*/ 	.word	index@(_ZN7cutlass13device_kernelINS_4conv6kernel13ConvUniversalINS1_16ConvProblemShapeILNS1_8OperatorE0ELi2EEENS1_10collective14CollectiveConvINS1_47MainloopSm100TmaUmmaWarpSpecializedImplicitGemmILS5_0ELi6ELi2ELi1ELi2EN4cute5tupleIJNSA_1CILi1EEESD_SD_EEEEENSB_IJNSC_ILi128EEESG_NSB_IJNSC_ILi64EEEEEEEEENS_6half_tESK_NSA_8TiledMMAINSA_8MMA_AtomIJNSA_20SM100_MMA_F16BF16_SSISK_SK_fLi128ELi128ELNSA_4UMMA5MajorE0ELSP_0ELNSO_7ScaleInE0ELSQ_0EEEEEENSA_6LayoutISE_NSB_IJNSC_ILi0EEESU_SU_EEEEENSB_IJNSA_10UnderscoreESX_SX_EEEEENS7_6detail27Sm100ImplicitGemmTileTraitsINSA_20SM90_TMA_LOAD_IM2COLENSA_14ComposedLayoutINSA_7SwizzleILi3ELi4ELi3EEENSA_18smem_ptr_flag_bitsILi16EEENST_INSB_IJNSC_ILi8EEESH_EEENSB_IJSH_SD_EEEEEEEvEENS11_INSA_13SM90_TMA_LOADES1C_vEEEENS_8epilogue10collective18CollectiveEpilogueINS1H_23Sm100TmaWarpSpecializedILi4ELi2ELi32ELb1ELb0EEEJSJ_NSB_IJNST_ISG_SD_EENST_INSC_ILi32EEESD_EEEEESK_NSB_IJNSB_IJlllEEESD_SU_EEESK_S1R_NS1H_6fusion15FusionCallbacksIS1L_NS1S_17LinearCombinationISK_fSK_fLNS_15FloatRoundStyleE2EEESJ_S1P_JEEENSA_5SM1004TMEM4LOAD26SM100_TMEM_LOAD_32dp32b32xES12_NS13_INS14_ILi2ELi4ELi3EEES17_NST_INSB_IJS18_S1N_EEENSB_IJS1N_SD_EEEEEEENSA_39AutoVectorizingCopyWithAssumedAlignmentILi128EEENSA_21SM90_TMA_STORE_IM2COLES26_S28_S28_EEEvvEEEEvNT_6ParamsE)
	.align		4
        /*000c*/ 	.word	index@(__assertfail)
	.align		4
        /*0010*/ 	.word	0x00000000
	.align		4
        /*0014*/ 	.word	0xfffffffe
	.align		4
        /*0018*/ 	.word	0x00000000
	.align		4
        /*001c*/ 	.word	0xfffffffd
	.align		4
        /*0020*/ 	.word	0x00000000
	.align		4
        /*0024*/ 	.word	0xfffffffc


//--------------------- .nv.constant4             --------------------------
	.section	.nv.constant4,"a",@progbits
	.align	8
	.align		8
.nv.constant4:
        /*0000*/ 	.dword	__assertfail
	.align		8
        /*0008*/ 	.dword	__unnamed_1
	.align		8
        /*0010*/ 	.dword	__unnamed_2
	.align		8
        /*0018*/ 	.dword	_ZN39_INTERNAL_82ba8614_4_k_cu_99a292b2_29754cuda3std3__45__cpo5beginE
	.align		8
        /*0020*/ 	.dword	_ZN39_INTERNAL_82ba8614_4_k_cu_99a292b2_29754cuda3std3__45__cpo3endE
	.align		8
        /*0028*/ 	.dword	_ZN39_INTERNAL_82ba8614_4_k_cu_99a292b2_29754cuda3std3__45__cpo6cbeginE
	.align		8
        /*0030*/ 	.dword	_ZN39_INTERNAL_82ba8614_4_k_cu_99a292b2_29754cuda3std3__45__cpo4cendE
	.align		8
        /*0038*/ 	.dword	_ZN39_INTERNAL_82ba8614_4_k_cu_99a292b2_29754cuda3std3__441_GLOBAL__N__82ba8614_4_k_cu_99a292b2_29756ignoreE
	.align		8
        /*0040*/ 	.dword	_ZN39_INTERNAL_82ba8614_4_k_cu_99a292b2_29754cuda3std3__419piecewise_constructE
	.align		8
        /*0048*/ 	.dword	_ZN39_INTERNAL_82ba8614_4_k_cu_99a292b2_29754cuda3std3__48in_placeE
	.align		8
        /*0050*/ 	.dword	_ZN39_INTERNAL_82ba8614_4_k_cu_99a292b2_29754cuda3std6ranges3__45__cpo4swapE
	.align		8
        /*0058*/ 	.dword	_ZN39_INTERNAL_82ba8614_4_k_cu_99a292b2_29754cuda3std6ranges3__45__cpo9iter_moveE
	.align		8
        /*0060*/ 	.dword	_ZN39_INTERNAL_82ba8614_4_k_cu_99a292b2_29754cute7productE
	.align		8
        /*0068*/ 	.dword	_ZN39_INTERNAL_82ba8614_4_k_cu_99a292b2_29754cute1_E
	.align		8
        /*0070*/ 	.dword	$str$27
	.align		8
        /*0078*/ 	.dword	$str$28
	.align		8
        /*0080*/ 	.dword	$str$29
	.align		8
        /*0088*/ 	.dword	$str$30


//--------------------- .text._ZN7cutlass13device_kernelINS_4conv6kernel13ConvUniversalINS1_16ConvProblemShapeILNS1_8OperatorE0ELi2EEENS1_10collective14CollectiveConvINS1_47MainloopSm100TmaUmmaWarpSpecializedImplicitGemmILS5_0ELi6ELi2ELi1ELi2EN4cute5tupleIJNSA_1CILi1EEESD_SD_EEEEENSB_IJNSC_ILi128EEESG_NSB_IJNSC_ILi64EEEEEEEEENS_6half_tESK_NSA_8TiledMMAINSA_8MMA_AtomIJNSA_20SM100_MMA_F16BF16_SSISK_SK_fLi128ELi128ELNSA_4UMMA5MajorE0ELSP_0ELNSO_7ScaleInE0ELSQ_0EEEEEENSA_6LayoutISE_NSB_IJNSC_ILi0EEESU_SU_EEEEENSB_IJNSA_10UnderscoreESX_SX_EEEEENS7_6detail27Sm100ImplicitGemmTileTraitsINSA_20SM90_TMA_LOAD_IM2COLENSA_14ComposedLayoutINSA_7SwizzleILi3ELi4ELi3EEENSA_18smem_ptr_flag_bitsILi16EEENST_INSB_IJNSC_ILi8EEESH_EEENSB_IJSH_SD_EEEEEEEvEENS11_INSA_13SM90_TMA_LOADES1C_vEEEENS_8epilogue10collective18CollectiveEpilogueINS1H_23Sm100TmaWarpSpecializedILi4ELi2ELi32ELb1ELb0EEEJSJ_NSB_IJNST_ISG_SD_EENST_INSC_ILi32EEESD_EEEEESK_NSB_IJNSB_IJlllEEESD_SU_EEESK_S1R_NS1H_6fusion15FusionCallbacksIS1L_NS1S_17LinearCombinationISK_fSK_fLNS_15FloatRoundStyleE2EEESJ_S1P_JEEENSA_5SM1004TMEM4LOAD26SM100_TMEM_LOAD_32dp32b32xES12_NS13_INS14_ILi2ELi4ELi3EEES17_NST_INSB_IJS18_S1N_EEENSB_IJS1N_SD_EEEEEEENSA_39AutoVectorizingCopyWithAssumedAlignmentILi128EEENSA_21SM90_TMA_STORE_IM2COLES26_S28_S28_EEEvvEEEEvNT_6ParamsE --------------------------
	.section	.text._ZN7cutlass13device_kernelINS_4conv6kernel13ConvUniversalINS1_16ConvProblemShapeILNS1_8OperatorE0ELi2EEENS1_10collective14CollectiveConvINS1_47MainloopSm100TmaUmmaWarpSpecializedImplicitGemmILS5_0ELi6ELi2ELi1ELi2EN4cute5tupleIJNSA_1CILi1EEESD_SD_EEEEENSB_IJNSC_ILi128EEESG_NSB_IJNSC_ILi64EEEEEEEEENS_6half_tESK_NSA_8TiledMMAINSA_8MMA_AtomIJNSA_20SM100_MMA_F16BF16_SSISK_SK_fLi128ELi128ELNSA_4UMMA5MajorE0ELSP_0ELNSO_7ScaleInE0ELSQ_0EEEEEENSA_6LayoutISE_NSB_IJNSC_ILi0EEESU_SU_EEEEENSB_IJNSA_10UnderscoreESX_SX_EEEEENS7_6detail27Sm100ImplicitGemmTileTraitsINSA_20SM90_TMA_LOAD_IM2COLENSA_14ComposedLayoutINSA_7SwizzleILi3ELi4ELi3EEENSA_18smem_ptr_flag_bitsILi16EEENST_INSB_IJNSC_ILi8EEESH_EEENSB_IJSH_SD_EEEEEEEvEENS11_INSA_13SM90_TMA_LOADES1C_vEEEENS_8epilogue10collective18CollectiveEpilogueINS1H_23Sm100TmaWarpSpecializedILi4ELi2ELi32ELb1ELb0EEEJSJ_NSB_IJNST_ISG_SD_EENST_INSC_ILi32EEESD_EEEEESK_NSB_IJNSB_IJlllEEESD_SU_EEESK_S1R_NS1H_6fusion15FusionCallbacksIS1L_NS1S_17LinearCombinationISK_fSK_fLNS_15FloatRoundStyleE2EEESJ_S1P_JEEENSA_5SM1004TMEM4LOAD26SM100_TMEM_LOAD_32dp32b32xES12_NS13_INS14_ILi2ELi4ELi3EEES17_NST_INSB_IJS18_S1N_EEENSB_IJS1N_SD_EEEEEEENSA_39AutoVectorizingCopyWithAssumedAlignmentILi128EEENSA_21SM90_TMA_STORE_IM2COLES26_S28_S28_EEEvvEEEEvNT_6ParamsE,"ax",@progbits
	.align	128
.text._ZN7cutlass13device_kernelINS_4conv6kernel13ConvUniversalINS1_16ConvProblemShapeILNS1_8OperatorE0ELi2EEENS1_10collective14CollectiveConvINS1_47MainloopSm100TmaUmmaWarpSpecializedImplicitGemmILS5_0ELi6ELi2ELi1ELi2EN4cute5tupleIJNSA_1CILi1EEESD_SD_EEEEENSB_IJNSC_ILi128EEESG_NSB_IJNSC_ILi64EEEEEEEEENS_6half_tESK_NSA_8TiledMMAINSA_8MMA_AtomIJNSA_20SM100_MMA_F16BF16_SSISK_SK_fLi128ELi128ELNSA_4UMMA5MajorE0ELSP_0ELNSO_7ScaleInE0ELSQ_0EEEEEENSA_6LayoutISE_NSB_IJNSC_ILi0EEESU_SU_EEEEENSB_IJNSA_10UnderscoreESX_SX_EEEEENS7_6detail27Sm100ImplicitGemmTileTraitsINSA_20SM90_TMA_LOAD_IM2COLENSA_14ComposedLayoutINSA_7SwizzleILi3ELi4ELi3EEENSA_18smem_ptr_flag_bitsILi16EEENST_INSB_IJNSC_ILi8EEESH_EEENSB_IJSH_SD_EEEEEEEvEENS11_INSA_13SM90_TMA_LOADES1C_vEEEENS_8epilogue10collective18CollectiveEpilogueINS1H_23Sm100TmaWarpSpecializedILi4ELi2ELi32ELb1ELb0EEEJSJ_NSB_IJNST_ISG_SD_EENST_INSC_ILi32EEESD_EEEEESK_NSB_IJNSB_IJlllEEESD_SU_EEESK_S1R_NS1H_6fusion15FusionCallbacksIS1L_NS1S_17LinearCombinationISK_fSK_fLNS_15FloatRoundStyleE2EEESJ_S1P_JEEENSA_5SM1004TMEM4LOAD26SM100_TMEM_LOAD_32dp32b32xES12_NS13_INS14_ILi2ELi4ELi3EEES17_NST_INSB_IJS18_S1N_EEENSB_IJS1N_SD_EEEEEEENSA_39AutoVectorizingCopyWithAssumedAlignmentILi128EEENSA_21SM90_TMA_STORE_IM2COLES26_S28_S28_EEEvvEEEEvNT_6ParamsE:
        .type           _ZN7cutlass13device_kernelINS_4conv6kernel13ConvUniversalINS1_16ConvProblemShapeILNS1_8OperatorE0ELi2EEENS1_10collective14CollectiveConvINS1_47MainloopSm100TmaUmmaWarpSpecializedImplicitGemmILS5_0ELi6ELi2ELi1ELi2EN4cute5tupleIJNSA_1CILi1EEESD_SD_EEEEENSB_IJNSC_ILi128EEESG_NSB_IJNSC_ILi64EEEEEEEEENS_6half_tESK_NSA_8TiledMMAINSA_8MMA_AtomIJNSA_20SM100_MMA_F16BF16_SSISK_SK_fLi128ELi128ELNSA_4UMMA5MajorE0ELSP_0ELNSO_7ScaleInE0ELSQ_0EEEEEENSA_6LayoutISE_NSB_IJNSC_ILi0EEESU_SU_EEEEENSB_IJNSA_10UnderscoreESX_SX_EEEEENS7_6detail27Sm100ImplicitGemmTileTraitsINSA_20SM90_TMA_LOAD_IM2COLENSA_14ComposedLayoutINSA_7SwizzleILi3ELi4ELi3EEENSA_18smem_ptr_flag_bitsILi16EEENST_INSB_IJNSC_ILi8EEESH_EEENSB_IJSH_SD_EEEEEEEvEENS11_INSA_13SM90_TMA_LOADES1C_vEEEENS_8epilogue10collective18CollectiveEpilogueINS1H_23Sm100TmaWarpSpecializedILi4ELi2ELi32ELb1ELb0EEEJSJ_NSB_IJNST_ISG_SD_EENST_INSC_ILi32EEESD_EEEEESK_NSB_IJNSB_IJlllEEESD_SU_EEESK_S1R_NS1H_6fusion15FusionCallbacksIS1L_NS1S_17LinearCombinationISK_fSK_fLNS_15FloatRoundStyleE2EEESJ_S1P_JEEENSA_5SM1004TMEM4LOAD26SM100_TMEM_LOAD_32dp32b32xES12_NS13_INS14_ILi2ELi4ELi3EEES17_NST_INSB_IJS18_S1N_EEENSB_IJS1N_SD_EEEEEEENSA_39AutoVectorizingCopyWithAssumedAlignmentILi128EEENSA_21SM90_TMA_STORE_IM2COLES26_S28_S28_EEEvvEEEEvNT_6ParamsE,@function
        .size           _ZN7cutlass13device_kernelINS_4conv6kernel13ConvUniversalINS1_16ConvProblemShapeILNS1_8OperatorE0ELi2EEENS1_10collective14CollectiveConvINS1_47MainloopSm100TmaUmmaWarpSpecializedImplicitGemmILS5_0ELi6ELi2ELi1ELi2EN4cute5tupleIJNSA_1CILi1EEESD_SD_EEEEENSB_IJNSC_ILi128EEESG_NSB_IJNSC_ILi64EEEEEEEEENS_6half_tESK_NSA_8TiledMMAINSA_8MMA_AtomIJNSA_20SM100_MMA_F16BF16_SSISK_SK_fLi128ELi128ELNSA_4UMMA5MajorE0ELSP_0ELNSO_7ScaleInE0ELSQ_0EEEEEENSA_6LayoutISE_NSB_IJNSC_ILi0EEESU_SU_EEEEENSB_IJNSA_10UnderscoreESX_SX_EEEEENS7_6detail27Sm100ImplicitGemmTileTraitsINSA_20SM90_TMA_LOAD_IM2COLENSA_14ComposedLayoutINSA_7SwizzleILi3ELi4ELi3EEENSA_18smem_ptr_flag_bitsILi16EEENST_INSB_IJNSC_ILi8EEESH_EEENSB_IJSH_SD_EEEEEEEvEENS11_INSA_13SM90_TMA_LOADES1C_vEEEENS_8epilogue10collective18CollectiveEpilogueINS1H_23Sm100TmaWarpSpecializedILi4ELi2ELi32ELb1ELb0EEEJSJ_NSB_IJNST_ISG_SD_EENST_INSC_ILi32EEESD_EEEEESK_NSB_IJNSB_IJlllEEESD_SU_EEESK_S1R_NS1H_6fusion15FusionCallbacksIS1L_NS1S_17LinearCombinationISK_fSK_fLNS_15FloatRoundStyleE2EEESJ_S1P_JEEENSA_5SM1004TMEM4LOAD26SM100_TMEM_LOAD_32dp32b32xES12_NS13_INS14_ILi2ELi4ELi3EEES17_NST_INSB_IJS18_S1N_EEENSB_IJS1N_SD_EEEEEEENSA_39AutoVectorizingCopyWithAssumedAlignmentILi128EEENSA_21SM90_TMA_STORE_IM2COLES26_S28_S28_EEEvvEEEEvNT_6ParamsE,(.L_x_172 - _ZN7cutlass13device_kernelINS_4conv6kernel13ConvUniversalINS1_16ConvProblemShapeILNS1_8OperatorE0ELi2EEENS1_10collective14CollectiveConvINS1_47MainloopSm100TmaUmmaWarpSpecializedImplicitGemmILS5_0ELi6ELi2ELi1ELi2EN4cute5tupleIJNSA_1CILi1EEESD_SD_EEEEENSB_IJNSC_ILi128EEESG_NSB_IJNSC_ILi64EEEEEEEEENS_6half_tESK_NSA_8TiledMMAINSA_8MMA_AtomIJNSA_20SM100_MMA_F16BF16_SSISK_SK_fLi128ELi128ELNSA_4UMMA5MajorE0ELSP_0ELNSO_7ScaleInE0ELSQ_0EEEEEENSA_6LayoutISE_NSB_IJNSC_ILi0EEESU_SU_EEEEENSB_IJNSA_10UnderscoreESX_SX_EEEEENS7_6detail27Sm100ImplicitGemmTileTraitsINSA_20SM90_TMA_LOAD_IM2COLENSA_14ComposedLayoutINSA_7SwizzleILi3ELi4ELi3EEENSA_18smem_ptr_flag_bitsILi16EEENST_INSB_IJNSC_ILi8EEESH_EEENSB_IJSH_SD_EEEEEEEvEENS11_INSA_13SM90_TMA_LOADES1C_vEEEENS_8epilogue10collective18CollectiveEpilogueINS1H_23Sm100TmaWarpSpecializedILi4ELi2ELi32ELb1ELb0EEEJSJ_NSB_IJNST_ISG_SD_EENST_INSC_ILi32EEESD_EEEEESK_NSB_IJNSB_IJlllEEESD_SU_EEESK_S1R_NS1H_6fusion15FusionCallbacksIS1L_NS1S_17LinearCombinationISK_fSK_fLNS_15FloatRoundStyleE2EEESJ_S1P_JEEENSA_5SM1004TMEM4LOAD26SM100_TMEM_LOAD_32dp32b32xES12_NS13_INS14_ILi2ELi4ELi3EEES17_NST_INSB_IJS18_S1N_EEENSB_IJS1N_SD_EEEEEEENSA_39AutoVectorizingCopyWithAssumedAlignmentILi128EEENSA_21SM90_TMA_STORE_IM2COLES26_S28_S28_EEEvvEEEEvNT_6ParamsE)
        .other          _ZN7cutlass13device_kernelINS_4conv6kernel13ConvUniversalINS1_16ConvProblemShapeILNS1_8OperatorE0ELi2EEENS1_10collective14CollectiveConvINS1_47MainloopSm100TmaUmmaWarpSpecializedImplicitGemmILS5_0ELi6ELi2ELi1ELi2EN4cute5tupleIJNSA_1CILi1EEESD_SD_EEEEENSB_IJNSC_ILi128EEESG_NSB_IJNSC_ILi64EEEEEEEEENS_6half_tESK_NSA_8TiledMMAINSA_8MMA_AtomIJNSA_20SM100_MMA_F16BF16_SSISK_SK_fLi128ELi128ELNSA_4UMMA5MajorE0ELSP_0ELNSO_7ScaleInE0ELSQ_0EEEEEENSA_6LayoutISE_NSB_IJNSC_ILi0EEESU_SU_EEEEENSB_IJNSA_10UnderscoreESX_SX_EEEEENS7_6detail27Sm100ImplicitGemmTileTraitsINSA_20SM90_TMA_LOAD_IM2COLENSA_14ComposedLayoutINSA_7SwizzleILi3ELi4ELi3EEENSA_18smem_ptr_flag_bitsILi16EEENST_INSB_IJNSC_ILi8EEESH_EEENSB_IJSH_SD_EEEEEEEvEENS11_INSA_13SM90_TMA_LOADES1C_vEEEENS_8epilogue10collective18CollectiveEpilogueINS1H_23Sm100TmaWarpSpecializedILi4ELi2ELi32ELb1ELb0EEEJSJ_NSB_IJNST_ISG_SD_EENST_INSC_ILi32EEESD_EEEEESK_NSB_IJNSB_IJlllEEESD_SU_EEESK_S1R_NS1H_6fusion15FusionCallbacksIS1L_NS1S_17LinearCombinationISK_fSK_fLNS_15FloatRoundStyleE2EEESJ_S1P_JEEENSA_5SM1004TMEM4LOAD26SM100_TMEM_LOAD_32dp32b32xES12_NS13_INS14_ILi2ELi4ELi3EEES17_NST_INSB_IJS18_S1N_EEENSB_IJS1N_SD_EEEEEEENSA_39AutoVectorizingCopyWithAssumedAlignmentILi128EEENSA_21SM90_TMA_STORE_IM2COLES26_S28_S28_EEEvvEEEEvNT_6ParamsE,@"STO_CUDA_ENTRY STV_DEFAULT"
_ZN7cutlass13device_kernelINS_4conv6kernel13ConvUniversalINS1_16ConvProblemShapeILNS1_8OperatorE0ELi2EEENS1_10collective14CollectiveConvINS1_47MainloopSm100TmaUmmaWarpSpecializedImplicitGemmILS5_0ELi6ELi2ELi1ELi2EN4cute5tupleIJNSA_1CILi1EEESD_SD_EEEEENSB_IJNSC_ILi128EEESG_NSB_IJNSC_ILi64EEEEEEEEENS_6half_tESK_NSA_8TiledMMAINSA_8MMA_AtomIJNSA_20SM100_MMA_F16BF16_SSISK_SK_fLi128ELi128ELNSA_4UMMA5MajorE0ELSP_0ELNSO_7ScaleInE0ELSQ_0EEEEEENSA_6LayoutISE_NSB_IJNSC_ILi0EEESU_SU_EEEEENSB_IJNSA_10UnderscoreESX_SX_EEEEENS7_6detail27Sm100ImplicitGemmTileTraitsINSA_20SM90_TMA_LOAD_IM2COLENSA_14ComposedLayoutINSA_7SwizzleILi3ELi4ELi3EEENSA_18smem_ptr_flag_bitsILi16EEENST_INSB_IJNSC_ILi8EEESH_EEENSB_IJSH_SD_EEEEEEEvEENS11_INSA_13SM90_TMA_LOADES1C_vEEEENS_8epilogue10collective18CollectiveEpilogueINS1H_23Sm100TmaWarpSpecializedILi4ELi2ELi32ELb1ELb0EEEJSJ_NSB_IJNST_ISG_SD_EENST_INSC_ILi32EEESD_EEEEESK_NSB_IJNSB_IJlllEEESD_SU_EEESK_S1R_NS1H_6fusion15FusionCallbacksIS1L_NS1S_17LinearCombinationISK_fSK_fLNS_15FloatRoundStyleE2EEESJ_S1P_JEEENSA_5SM1004TMEM4LOAD26SM100_TMEM_LOAD_32dp32b32xES12_NS13_INS14_ILi2ELi4ELi3EEES17_NST_INSB_IJS18_S1N_EEENSB_IJS1N_SD_EEEEEEENSA_39AutoVectorizingCopyWithAssumedAlignmentILi128EEENSA_21SM90_TMA_STORE_IM2COLES26_S28_S28_EEEvvEEEEvNT_6ParamsE:
[----:B------:R-:W1:Y:S01]  /*0000*/  LDC R1, c[0x0][0x37c] ;  /* 0x0000df00ff017b82 */ /* 0x000e620000000800 */
[----:B------:R-:W2:Y:S01]  /*0010*/  S2R R101, SR_TID.X ;  /* 0x0000000000657919 */ /* 0x000ea20000002100 */
[----:B------:R-:W3:Y:S01]  /*0020*/  LDCU.64 UR4, c[0x0][0x890] ;  /* 0x00011200ff0477ac */ /* 0x000ee20008000a00 */
[----:B-1----:R-:W-:Y:S01]  /*0030*/  VIADD R1, R1, 0xfffffff8 ;  /* 0xfffffff801017836 */ /* 0x002fe20000000000 */
[----:B------:R-:W-:Y:S02]  /*0040*/  PRMT R92, RZ, 0x7610, R92 ;  /* 0x00007610ff5c7816 */ /* 0x000fe4000000005c */
[----:B------:R-:W-:Y:S01]  /*0050*/  ELECT P5, URZ, PT ;  /* 0x0000000000ff782f */ /* 0x000fe200038a0000 */
[----:B------:R-:W1:Y:S01]  /*0060*/  LDCU.64 UR48, c[0x0][0x358] ;  /* 0x00006b00ff3077ac */ /* 0x000e620008000a00 */
[----:B---3--:R-:W-:-:S04]  /*0070*/  UISETP.NE.U32.AND UP0, UPT, UR4, URZ, UPT ;  /* 0x000000ff0400728c */ /* 0x008fc8000bf05070 */
[----:B------:R-:W-:Y:S01]  /*0080*/  UISETP.NE.AND.EX UP0, UPT, UR5, URZ, UPT, UP0 ;  /* 0x000000ff0500728c */ /* 0x000fe2000bf05300 */
[----:B--2---:R-:W-:-:S05]  /*0090*/  SHF.R.U32.HI R103, RZ, 0x5, R101 ;  /* 0x00000005ff677819 */ /* 0x004fca0000011665 */
[----:B------:R-:W2:Y:S02]  /*00a0*/  SHFL.IDX PT, R0, R103, RZ, 0x1f ;  /* 0x00001fff67007589 */ /* 0x000ea400000e0000 */
[----:B--2---:R-:W-:Y:S01]  /*00b0*/  R2UR UR8, R0 ;  /* 0x00000000000872ca */ /* 0x004fe200000e0000 */
[----:B-1----:R-:W-:-:S14]  /*00c0*/  BRA.U UP0, `(.L_x_0) ;  /* 0x00000001002c7547 */ /* 0x002fdc000b800000 */
[----:B------:R-:W1:Y:S02]  /*00d0*/  LDCU.64 UR6, c[0x0][0x888] ;  /* 0x00011100ff0677ac */ /* 0x000e640008000a00 */
[----:B-1----:R-:W-:-:S04]  /*00e0*/  UISETP.NE.U32.AND UP0, UPT, UR6, URZ, UPT ;  /* 0x000000ff0600728c */ /* 0x002fc8000bf05070 */
[----:B------:R-:W-:-:S09]  /*00f0*/  UISETP.NE.AND.EX UP0, UPT, UR7, URZ, UPT, UP0 ;  /* 0x000000ff0700728c */ /* 0x000fd2000bf05300 */
[----:B------:R-:W-:Y:S05]  /*0100*/  BRA.U !UP0, `(.L_x_1) ;  /* 0x0000000108107547 */ /* 0x000fea000b800000 */
[----:B------:R-:W1:Y:S02]  /*0110*/  LDC.64 R2, c[0x0][0x888] ;  /* 0x00022200ff027b82 */ /* 0x000e640000000a00 */
[----:B-1----:R1:W5:Y:S01]  /*0120*/  LDG.E R49, desc[UR48][R2.64] ;  /* 0x0000003002317981 */ /* 0x002362000c1e1900 */
[----:B------:R-:W-:Y:S01]  /*0130*/  HFMA2 R92, -RZ, RZ, 0, 5.9604644775390625e-08 ;  /* 0x00000001ff5c7431 */ /* 0x000fe200000001ff */
[----:B------:R-:W-:Y:S05]  /*0140*/  BRA `(.L_x_0) ;  /* 0x00000000000c7947 */ /* 0x000fea0003800000 */
.L_x_1:
[----:B------:R-:W1:Y:S01]  /*0150*/  LDCU UR6, c[0x0][0x880] ;  /* 0x00011000ff0677ac */ /* 0x000e620008000800 */
[----:B------:R-:W-:Y:S01]  /*0160*/  HFMA2 R92, -RZ, RZ, 0, 5.9604644775390625e-08 ;  /* 0x00000001ff5c7431 */ /* 0x000fe200000001ff */
[----:B-1----:R-:W-:-:S07]  /*0170*/  MOV R49, UR6 ;  /* 0x0000000600317c02 */ /* 0x002fce0008000f00 */
.L_x_0:
[----:B------:R-:W2:Y:S02]  /*0180*/  LDCU.64 UR6, c[0x0][0x8b0] ;  /* 0x00011600ff0677ac */ /* 0x000ea40008000a00 */
[----:B--2---:R-:W-:-:S04]  /*0190*/  UISETP.NE.U32.AND UP0, UPT, UR6, URZ, UPT ;  /* 0x000000ff0600728c */ /* 0x004fc8000bf05070 */
[----:B------:R-:W-:-:S09]  /*01a0*/  UISETP.NE.AND.EX UP0, UPT, UR7, URZ, UPT, UP0 ;  /* 0x000000ff0700728c */ /* 0x000fd2000bf05300 */
[----:B------:R-:W-:Y:S05]  /*01b0*/  BRA.U UP0, `(.L_x_2) ;  /* 0x0000000100247547 */ /* 0x000fea000b800000 */
[----:B------:R-:W2:Y:S02]  /*01c0*/  LDCU.64 UR6, c[0x0][0x8a8] ;  /* 0x00011500ff0677ac */ /* 0x000ea40008000a00 */
[----:B--2---:R-:W-:-:S04]  /*01d0*/  UISETP.NE.U32.AND UP0, UPT, UR6, URZ, UPT ;  /* 0x000000ff0600728c */ /* 0x004fc8000bf05070 */
[----:B------:R-:W-:-:S09]  /*01e0*/  UISETP.NE.AND.EX UP0, UPT, UR7, URZ, UPT, UP0 ;  /* 0x000000ff0700728c */ /* 0x000fd2000bf05300 */
[----:B------:R-:W-:Y:S05]  /*01f0*/  BRA.U !UP0, `(.L_x_3) ;  /* 0x00000001080c7547 */ /* 0x000fea000b800000 */
[----:B-1----:R-:W1:Y:S02]  /*0200*/  LDC.64 R2, c[0x0][0x8a8] ;  /* 0x00022a00ff027b82 */ /* 0x002e640000000a00 */
[----:B-1----:R2:W5:Y:S01]  /*0210*/  LDG.E R47, desc[UR48][R2.64] ;  /* 0x00000030022f7981 */ /* 0x002562000c1e1900 */
[----:B------:R-:W-:Y:S05]  /*0220*/  BRA `(.L_x_2) ;  /* 0x0000000000087947 */ /* 0x000fea0003800000 */
.L_x_3:
[----:B------:R-:W2:Y:S02]  /*0230*/  LDCU UR6, c[0x0][0x8a0] ;  /* 0x00011400ff0677ac */ /* 0x000ea40008000800 */
[----:B--2---:R-:W-:Y:S02]  /*0240*/  MOV R47, UR6 ;  /* 0x00000006002f7c02 */ /* 0x004fe40008000f00 */
.L_x_2:
[----:B------:R-:W-:Y:S01]  /*0250*/  IMAD.U32 R0, RZ, RZ, UR8 ;  /* 0x00000008ff007e24 */ /* 0x000fe2000f8e00ff */
[----:B------:R-:W-:Y:S04]  /*0260*/  BSSY.RECONVERGENT B0, `(.L_x_4) ;  /* 0x000000c000007945 */ /* 0x000fe80003800200 */
[C---:B------:R-:W-:Y:S02]  /*0270*/  ISETP.NE.OR P1, PT, R0.reuse, 0x1, !P5 ;  /* 0x000000010000780c */ /* 0x040fe40006f25670 */
[----:B------:R-:W-:-:S11]  /*0280*/  ISETP.NE.OR P0, PT, R0, 0x3, !P5 ;  /* 0x000000030000780c */ /* 0x000fd60006f05670 */
[----:B------:R-:W-:Y:S05]  /*0290*/  @P1 BRA `(.L_x_5) ;  /* 0x0000000000201947 */ /* 0x000fea0003800000 */
[----:B------:R-:W3:Y:S02]  /*02a0*/  LDCU.64 UR6, c[0x0][0x348] ;  /* 0x00006900ff0677ac */ /* 0x000ee40008000a00 */
[----:B---3--:R-:W-:Y:S02]  /*02b0*/  UIADD3 UR10, UP1, UPT, UR6, 0x80, URZ ;  /* 0x00000080060a7890 */ /* 0x008fe4000ff3e0ff */
[----:B------:R-:W-:Y:S02]  /*02c0*/  UIADD3 UR6, UP0, UPT, UR6, 0x180, URZ ;  /* 0x0000018006067890 */ /* 0x000fe4000ff1e0ff */
[----:B------:R-:W-:Y:S02]  /*02d0*/  UIADD3.X UR11, UPT, UPT, URZ, UR7, URZ, UP1, !UPT ;  /* 0x00000007ff0b7290 */ /* 0x000fe40008ffe4ff */
[----:B------:R-:W-:-:S07]  /*02e0*/  UIADD3.X UR7, UPT, UPT, URZ, UR7, URZ, UP0, !UPT ;  /* 0x00000007ff077290 */ /* 0x000fce00087fe4ff */
[----:B------:R3:W-:Y:S02]  /*02f0*/  UTMACCTL.PF [UR10] ;  /* 0x000000000a0079b9 */ /* 0x0007e40008040000 */
[----:B------:R3:W-:Y:S02]  /*0300*/  UTMACCTL.PF [UR6] ;  /* 0x00000000060079b9 */ /* 0x0007e40008040000 */
[----:B---3--:R-:W-:Y:S01]  /*0310*/  NOP ;  /* 0x0000000000007918 */ /* 0x008fe20000000000 */
.L_x_5:
[----:B------:R-:W-:Y:S05]  /*0320*/  BSYNC.RECONVERGENT B0 ;  /* 0x0000000000007941 */ /* 0x000fea0003800200 */
.L_x_4:
[----:B------:R-:W-:Y:S04]  /*0330*/  BSSY.RECONVERGENT B0, `(.L_x_6) ;  /* 0x000000a000007945 */ /* 0x000fe80003800200 */
        /* <DEDUP_REMOVED lines=9> */
.L_x_7:
[----:B------:R-:W-:Y:S05]  /*03d0*/  BSYNC.RECONVERGENT B0 ;  /* 0x0000000000007941 */ /* 0x000fea0003800200 */
.L_x_6:
[----:B------:R-:W3:Y:S01]  /*03e0*/  LDCU.64 UR6, c[0x0][0x888] ;  /* 0x00011100ff0677ac */ /* 0x000ee20008000a00 */
[----:B------:R-:W-:Y:S02]  /*03f0*/  UISETP.EQ.U32.AND UP1, UPT, UR4, URZ, UPT ;  /* 0x000000ff0400728c */ /* 0x000fe4000bf22070 */
[----:B------:R-:W-:Y:S02]  /*0400*/  UPLOP3.LUT UP2, UPT, UPT, UPT, UPT, 0x80, 0x8 ;  /* 0x000000000008789c */ /* 0x000fe40003f4f070 */
[----:B---3--:R-:W-:-:S04]  /*0410*/  UISETP.NE.U32.AND UP0, UPT, UR6, URZ, UPT ;  /* 0x000000ff0600728c */ /* 0x008fc8000bf05070 */
[----:B------:R-:W-:-:S04]  /*0420*/  UISETP.NE.AND.EX UP0, UPT, UR7, URZ, UPT, UP0 ;  /* 0x000000ff0700728c */ /* 0x000fc8000bf05300 */
[----:B------:R-:W-:-:S04]  /*0430*/  UISETP.EQ.OR.EX UP3, UPT, UR5, URZ, !UP0, UP1 ;  /* 0x000000ff0500728c */ /* 0x000fc8000c762710 */
[----:B------:R-:W-:-:S05]  /*0440*/  UP2UR UR53, UPR, URZ, 0x8 ;  /* 0x00000008ff357883 */ /* 0x000fca0008000000 */
[----:B------:R-:W-:Y:S07]  /*0450*/  BRA.U !UP3, `(.L_x_8) ;  /* 0x000000010b207547 */ /* 0x000fee000b800000 */
[----:B------:R-:W-:Y:S01]  /*0460*/  UISETP.NE.U32.AND UP2, UPT, UR4, URZ, UPT ;  /* 0x000000ff0400728c */ /* 0x000fe2000bf45070 */
[----:B-----5:R-:W-:Y:S01]  /*0470*/  FSETP.NEU.AND P0, PT, R49, RZ, PT ;  /* 0x000000ff3100720b */ /* 0x020fe20003f0d000 */
[----:B------:R-:W-:Y:S02]  /*0480*/  USEL UR4, URZ, 0xffffffff, UP0 ;  /* 0xffffffffff047887 */ /* 0x000fe40008000000 */
[----:B------:R-:W-:-:S10]  /*0490*/  UISETP.NE.AND.EX UP2, UPT, UR5, URZ, UPT, UP2 ;  /* 0x000000ff0500728c */ /* 0x000fd4000bf45320 */
[----:B------:R-:W-:Y:S01]  /*04a0*/  VOTEU.ANY UP1, P0 ;  /* 0x0000000000ff7886 */ /* 0x000fe20000020100 */
[----:B------:R-:W-:-:S04]  /*04b0*/  @!UP2 USEL UR4, URZ, 0xffffffff, UP1 ;  /* 0xffffffffff04a887 */ /* 0x000fc80008800000 */
[----:B------:R-:W-:-:S04]  /*04c0*/  ULOP3.LUT UR4, UR4, 0x1, URZ, 0xc0, !UPT ;  /* 0x0000000104047892 */ /* 0x000fc8000f8ec0ff */
[----:B------:R-:W-:-:S11]  /*04d0*/  UISETP.NE.U32.AND UP2, UPT, UR4, 0x1, UPT ;  /* 0x000000010400788c */ /* 0x000fd6000bf45070 */
.L_x_8:
[----:B-12---:R-:W1:Y:S01]  /*04e0*/  SHFL.IDX PT, R2, R103, RZ, 0x1f ;  /* 0x00001fff67027589 */ /* 0x006e6200000e0000 */
[----:B------:R-:W-:-:S04]  /*04f0*/  UISETP.NE.AND UP1, UPT, UR8, 0x2, UPT ;  /* 0x000000020800788c */ /* 0x000fc8000bf25270 */
[----:B------:R-:W-:Y:S01]  /*0500*/  USEL UR6, URZ, 0x1, UP1 ;  /* 0x00000001ff067887 */ /* 0x000fe20008800000 */
[----:B-1----:R-:W-:-:S13]  /*0510*/  ISETP.NE.AND P0, PT, R2, RZ, PT ;  /* 0x000000ff0200720c */ /* 0x002fda0003f05270 */
[----:B------:R-:W-:Y:S05]  /*0520*/  @P0 BRA `(.L_x_9) ;  /* 0x0000000000580947 */ /* 0x000fea0003800000 */
[----:B------:R-:W1:Y:S01]  /*0530*/  S2UR UR5, SR_CgaCtaId ;  /* 0x00000000000579c3 */ /* 0x000e620000008800 */
[----:B------:R-:W-:Y:S01]  /*0540*/  UMOV UR7, 0x400 ;  /* 0x0000040000077882 */ /* 0x000fe20000000000 */
[----:B------:R-:W-:Y:S01]  /*0550*/  UMOV UR4, 0x1 ;  /* 0x0000000100047882 */ /* 0x000fe20000000000 */
[----:B------:R-:W-:Y:S01]  /*0560*/  ELECT P0, URZ, PT ;  /* 0x0000000000ff782f */ /* 0x000fe20003800000 */
[----:B------:R-:W-:-:S04]  /*0570*/  UIADD3 UR10, UPT, UPT, -UR4, 0x100000, URZ ;  /* 0x00100000040a7890 */ /* 0x000fc8000fffe1ff */
[----:B------:R-:W-:Y:S02]  /*0580*/  USHF.L.U32 UR11, UR10, 0xb, URZ ;  /* 0x0000000b0a0b7899 */ /* 0x000fe400080006ff */
[----:B------:R-:W-:Y:S02]  /*0590*/  USHF.L.U32 UR10, UR10, 0x1, URZ ;  /* 0x000000010a0a7899 */ /* 0x000fe400080006ff */
[----:B-1----:R-:W-:Y:S01]  /*05a0*/  ULEA UR5, UR5, UR7, 0x18 ;  /* 0x0000000705057291 */ /* 0x002fe2000f8ec0ff */
[----:B------:R-:W1:Y:S11]  /*05b0*/  FENCE.VIEW.ASYNC.S ;  /* 0x00000000000073c6 */ /* 0x000e760000000000 */
[----:B-1----:R1:W2:Y:S01]  /*05c0*/  SYNCS.EXCH.64 URZ, [UR5], UR10 ;  /* 0x0000000a05ff75b2 */ /* 0x0022a20008000100 */
[----:B------:R1:W3:Y:S01]  /*05d0*/  SYNCS.EXCH.64 URZ, [UR5+0x30], UR10 ;  /* 0x0000300a05ff75b2 */ /* 0x0002e20008000100 */
[----:B------:R1:W4:Y:S01]  /*05e0*/  SYNCS.EXCH.64 URZ, [UR5+0x8], UR10 ;  /* 0x0000080a05ff75b2 */ /* 0x0003220008000100 */
[----:B------:R1:W1:Y:S01]  /*05f0*/  SYNCS.EXCH.64 URZ, [UR5+0x38], UR10 ;  /* 0x0000380a05ff75b2 */ /* 0x0002620008000100 */
        /* <DEDUP_REMOVED lines=8> */
[----:B------:R-:W-:Y:S01]  /*0680*/  NOP ;  /* 0x0000000000007918 */ /* 0x000fe20000000000 */
.L_x_9:
[----:B------:R-:W2:Y:S01]  /*0690*/  SHFL.IDX PT, R2, R103, RZ, 0x1f ;  /* 0x00001fff67027589 */ /* 0x000ea200000e0000 */
[----:B------:R-:W-:Y:S01]  /*06a0*/  NOP ;  /* 0x0000000000007918 */ /* 0x000fe20000000000 */
[----:B--2---:R-:W-:-:S13]  /*06b0*/  ISETP.NE.AND P0, PT, R2, 0x1, PT ;  /* 0x000000010200780c */ /* 0x004fda0003f05270 */
[----:B------:R-:W-:Y:S05]  /*06c0*/  @P0 BRA `(.L_x_10) ;  /* 0x0000000000580947 */ /* 0x000fea0003800000 */
[----:B------:R-:W2:Y:S01]  /*06d0*/  S2UR UR7, SR_CgaCtaId ;  /* 0x00000000000779c3 */ /* 0x000ea20000008800 */
[----:B------:R-:W-:Y:S01]  /*06e0*/  UMOV UR9, 0x400 ;  /* 0x0000040000097882 */ /* 0x000fe20000000000 */
[----:B-1----:R-:W-:Y:S01]  /*06f0*/  UMOV UR5, 0x20 ;  /* 0x0000002000057882 */ /* 0x002fe20000000000 */
[----:B------:R-:W-:Y:S01]  /*0700*/  UMOV UR4, 0x80 ;  /* 0x0000008000047882 */ /* 0x000fe20000000000 */
[----:B------:R-:W-:-:S04]  /*0710*/  UIADD3 UR10, UPT, UPT, -UR5, 0x100000, URZ ;  /* 0x00100000050a7890 */ /* 0x000fc8000fffe1ff */
[----:B------:R-:W-:Y:S02]  /*0720*/  USHF.L.U32 UR11, UR10, 0xb, URZ ;  /* 0x0000000b0a0b7899 */ /* 0x000fe400080006ff */
[----:B------:R-:W-:Y:S02]  /*0730*/  USHF.L.U32 UR10, UR10, 0x1, URZ ;  /* 0x000000010a0a7899 */ /* 0x000fe400080006ff */
[----:B------:R-:W-:-:S04]  /*0740*/  UIADD3 UR4, UPT, UPT, -UR4, 0x100000, URZ ;  /* 0x0010000004047890 */ /* 0x000fc8000fffe1ff */
[----:B------:R-:W-:Y:S02]  /*0750*/  USHF.L.U32 UR5, UR4, 0xb, URZ ;  /* 0x0000000b04057899 */ /* 0x000fe400080006ff */
[----:B------:R-:W-:Y:S01]  /*0760*/  USHF.L.U32 UR4, UR4, 0x1, URZ ;  /* 0x0000000104047899 */ /* 0x000fe200080006ff */
[----:B------:R-:W-:Y:S01]  /*0770*/  ELECT P0, URZ, PT ;  /* 0x0000000000ff782f */ /* 0x000fe20003800000 */
[----:B--2---:R-:W-:Y:S01]  /*0780*/  ULEA UR7, UR7, UR9, 0x18 ;  /* 0x0000000907077291 */ /* 0x004fe2000f8ec0ff */
[----:B------:R-:W1:Y:S11]  /*0790*/  FENCE.VIEW.ASYNC.S ;  /* 0x00000000000073c6 */ /* 0x000e760000000000 */
[----:B-1----:R2:W1:Y:S01]  /*07a0*/  SYNCS.EXCH.64 URZ, [UR7+0x60], UR10 ;  /* 0x0000600a07ff75b2 */ /* 0x0024620008000100 */
[----:B------:R2:W1:Y:S01]  /*07b0*/  SYNCS.EXCH.64 URZ, [UR7+0x80], UR4 ;  /* 0x0000800407ff75b2 */ /* 0x0004620008000100 */
[----:B------:R2:W1:Y:S01]  /*07c0*/  SYNCS.EXCH.64 URZ, [UR7+0x68], UR10 ;  /* 0x0000680a07ff75b2 */ /* 0x0004620008000100 */
[----:B------:R2:W1:Y:S01]  /*07d0*/  SYNCS.EXCH.64 URZ, [UR7+0x88], UR4 ;  /* 0x0000880407ff75b2 */ /* 0x0004620008000100 */
[----:B------:R2:W1:Y:S01]  /*07e0*/  SYNCS.EXCH.64 URZ, [UR7+0x70], UR10 ;  /* 0x0000700a07ff75b2 */ /* 0x0004620008000100 */
[----:B------:R2:W1:Y:S01]  /*07f0*/  SYNCS.EXCH.64 URZ, [UR7+0x90], UR4 ;  /* 0x0000900407ff75b2 */ /* 0x0004620008000100 */
[----:B------:R2:W1:Y:S01]  /*0800*/  SYNCS.EXCH.64 URZ, [UR7+0x78], UR10 ;  /* 0x0000780a07ff75b2 */ /* 0x0004620008000100 */
[----:B------:R2:W1:Y:S02]  /*0810*/  SYNCS.EXCH.64 URZ, [UR7+0x98], UR4 ;  /* 0x0000980407ff75b2 */ /* 0x0004640008000100 */
[----:B--2---:R-:W-:Y:S01]  /*0820*/  NOP ;  /* 0x0000000000007918 */ /* 0x004fe20000000000 */
.L_x_10:
[----:B------:R-:W2:Y:S01]  /*0830*/  SHFL.IDX PT, R2, R103, RZ, 0x1f ;  /* 0x00001fff67027589 */ /* 0x000ea200000e0000 */
[----:B------:R-:W-:Y:S01]  /*0840*/  NOP ;  /* 0x0000000000007918 */ /* 0x000fe20000000000 */
[----:B--2---:R-:W-:-:S13]  /*0850*/  ISETP.NE.AND P0, PT, R2, 0x3, PT ;  /* 0x000000030200780c */ /* 0x004fda0003f05270 */
[----:B------:R-:W-:Y:S05]  /*0860*/  @P0 BRA `(.L_x_11) ;  /* 0x0000000000300947 */ /* 0x000fea0003800000 */
[----:B-1----:R-:W1:Y:S01]  /*0870*/  S2UR UR5, SR_CgaCtaId ;  /* 0x00000000000579c3 */ /* 0x002e620000008800 */
        /* <DEDUP_REMOVED lines=8> */
[----:B-1----:R2:W1:Y:S01]  /*0900*/  SYNCS.EXCH.64 URZ, [UR5+0xa0], UR10 ;  /* 0x0000a00a05ff75b2 */ /* 0x0024620008000100 */
[----:B------:R2:W1:Y:S02]  /*0910*/  SYNCS.EXCH.64 URZ, [UR5+0xa8], UR10 ;  /* 0x0000a80a05ff75b2 */ /* 0x0004640008000100 */
[----:B--2---:R-:W-:Y:S01]  /*0920*/  NOP ;  /* 0x0000000000007918 */ /* 0x004fe20000000000 */
.L_x_11:
[----:B------:R-:W2:Y:S01]  /*0930*/  SHFL.IDX PT, R2, R103, RZ, 0x1f ;  /* 0x00001fff67027589 */ /* 0x000ea200000e0000 */
[----:B------:R-:W-:Y:S01]  /*0940*/  NOP ;  /* 0x0000000000007918 */ /* 0x000fe20000000000 */
[----:B--2---:R-:W-:-:S13]  /*0950*/  ISETP.NE.AND P0, PT, R2, 0x4, PT ;  /* 0x000000040200780c */ /* 0x004fda0003f05270 */
[----:B------:R-:W-:Y:S05]  /*0960*/  @P0 BRA `(.L_x_12) ;  /* 0x0000000000440947 */ /* 0x000fea0003800000 */
[----:B-1----:R-:W1:Y:S01]  /*0970*/  S2UR UR5, SR_CgaCtaId ;  /* 0x00000000000579c3 */ /* 0x002e620000008800 */
[----:B------:R-:W-:Y:S01]  /*0980*/  UMOV UR9, 0x100 ;  /* 0x0000010000097882 */ /* 0x000fe20000000000 */
[----:B------:R-:W-:Y:S01]  /*0990*/  UMOV UR7, 0x400 ;  /* 0x0000040000077882 */ /* 0x000fe20000000000 */
[----:B------:R-:W-:Y:S01]  /*09a0*/  USEL UR9, UR9, 0xe0, UP2 ;  /* 0x000000e009097887 */ /* 0x000fe20009000000 */
[----:B------:R-:W-:Y:S01]  /*09b0*/  UMOV UR4, 0x1 ;  /* 0x0000000100047882 */ /* 0x000fe20000000000 */
[----:B------:R-:W-:Y:S01]  /*09c0*/  ELECT P0, URZ, PT ;  /* 0x0000000000ff782f */ /* 0x000fe20003800000 */
[----:B------:R-:W-:-:S04]  /*09d0*/  UIADD3 UR10, UPT, UPT, -UR4, 0x100000, URZ ;  /* 0x00100000040a7890 */ /* 0x000fc8000fffe1ff */
[----:B------:R-:W-:Y:S02]  /*09e0*/  USHF.L.U32 UR11, UR10, 0xb, URZ ;  /* 0x0000000b0a0b7899 */ /* 0x000fe400080006ff */
[----:B------:R-:W-:Y:S02]  /*09f0*/  USHF.L.U32 UR10, UR10, 0x1, URZ ;  /* 0x000000010a0a7899 */ /* 0x000fe400080006ff */
        /* <DEDUP_REMOVED lines=8> */
.L_x_12:
        /* <DEDUP_REMOVED lines=20> */
[----:B------:R2:W1:Y:S02]  /*0bc0*/  SYNCS.EXCH.64 URZ, [UR7+0xd8], UR4 ;  /* 0x0000d80407ff75b2 */ /* 0x0004640008000100 */
[----:B--2---:R-:W-:Y:S01]  /*0bd0*/  NOP ;  /* 0x0000000000007918 */ /* 0x004fe20000000000 */
.L_x_13:
[----:B-1----:R-:W1:Y:S01]  /*0be0*/  S2UR UR5, SR_CTAID.X ;  /* 0x00000000000579c3 */ /* 0x002e620000002500 */
[----:B------:R-:W-:-:S05]  /*0bf0*/  CS2R.32 R91, SR_CgaSize ;  /* 0x00000000005b7805 */ /* 0x000fca0000008a00 */
[----:B------:R-:W-:-:S05]  /*0c00*/  IMAD R91, R91, -0xa0, RZ ;  /* 0xffffff605b5b7824 */ /* 0x000fca00078e02ff */
[----:B------:R-:W-:-:S14]  /*0c10*/  R2UR UR9, R91 ;  /* 0x000000005b0972ca */ /* 0x000fdc00000e0000 */
[----:B------:R-:W2:Y:S01]  /*0c20*/  LDCU UR9, c[0x0][UR9+0x2b0] ;  /* 0x00005600090977ac */ /* 0x000ea20008000800 */
[----:B------:R-:W-:Y:S01]  /*0c30*/  NOP ;  /* 0x0000000000007918 */ /* 0x000fe20000000000 */
[----:B------:R-:W-:-:S05]  /*0c40*/  CS2R.32 R91, SR_CgaSize ;  /* 0x00000000005b7805 */ /* 0x000fca0000008a00 */
[----:B------:R-:W-:-:S05]  /*0c50*/  IMAD R91, R91, -0xa0, RZ ;  /* 0xffffff605b5b7824 */ /* 0x000fca00078e02ff */
[----:B------:R-:W-:-:S14]  /*0c60*/  R2UR UR7, R91 ;  /* 0x000000005b0772ca */ /* 0x000fdc00000e0000 */
[----:B------:R-:W3:Y:S01]  /*0c70*/  LDCU UR7, c[0x0][UR7+0x2b4] ;  /* 0x00005680070777ac */ /* 0x000ee20008000800 */
[----:B------:R-:W4:Y:S08]  /*0c80*/  S2UR UR4, SR_CTAID.Y ;  /* 0x00000000000479c3 */ /* 0x000f300000002600 */
[----:B------:R-:W3:Y:S01]  /*0c90*/  LDC R10, c[0x0][0xb24] ;  /* 0x0002c900ff0a7b82 */ /* 0x000ee20000000800 */
[----:B-1----:R-:W-:-:S02]  /*0ca0*/  I2FP.F32.U32 R91, UR5 ;  /* 0x00000005005b7c45 */ /* 0x002fc40008201000 */
[----:B------:R-:W-:-:S05]  /*0cb0*/  CS2R.32 R3, SR_CgaSize ;  /* 0x0000000000037805 */ /* 0x000fca0000008a00 */
[----:B------:R-:W-:-:S06]  /*0cc0*/  IMAD R3, R3, -0xa0, RZ ;  /* 0xffffff6003037824 */ /* 0x000fcc00078e02ff */
[----:B------:R-:W1:Y:S01]  /*0cd0*/  LDC R3, c[0x0][R3+0x2a0] ;  /* 0x0000a80003037b82 */ /* 0x000e620000000800 */
[----:B------:R-:W-:Y:S01]  /*0ce0*/  MOV R17, UR5 ;  /* 0x0000000500117c02 */ /* 0x000fe20008000f00 */
[----:B--2---:R-:W-:Y:S01]  /*0cf0*/  FMUL R91, R91, UR9 ;  /* 0x000000095b5b7c20 */ /* 0x004fe20008400000 */
[----:B----4-:R-:W-:Y:S02]  /*0d00*/  I2FP.F32.U32 R90, UR4 ;  /* 0x00000004005a7c45 */ /* 0x010fe40008201000 */
[----:B------:R-:W-:-:S05]  /*0d10*/  CS2R.32 R2, SR_CgaSize ;  /* 0x0000000000027805 */ /* 0x000fca0000008a00 */
[----:B------:R-:W-:-:S06]  /*0d20*/  IMAD R2, R2, -0xa0, RZ ;  /* 0xffffff6002027824 */ /* 0x000fcc00078e02ff */
[----:B------:R-:W2:Y:S01]  /*0d30*/  LDC R2, c[0x0][R2+0x2a4] ;  /* 0x0000a90002027b82 */ /* 0x000ea20000000800 */
[----:B------:R-:W-:Y:S01]  /*0d40*/  MOV R14, UR4 ;  /* 0x00000004000e7c02 */ /* 0x000fe20008000f00 */
[----:B------:R-:W4:Y:S01]  /*0d50*/  F2I.U32.TRUNC.NTZ R91, R91 ;  /* 0x0000005b005b7305 */ /* 0x000f22000020f000 */
[----:B---3--:R-:W-:-:S05]  /*0d60*/  FMUL R90, R90, UR7 ;  /* 0x000000075a5a7c20 */ /* 0x008fca0008400000 */
[----:B------:R-:W-:Y:S01]  /*0d70*/  BAR.SYNC.DEFER_BLOCKING 0x0 ;  /* 0x0000000000007b1d */ /* 0x000fe20000010000 */
[----:B------:R-:W-:-:S05]  /*0d80*/  ISETP.GE.AND P0, PT, R10, 0x1, PT ;  /* 0x000000010a00780c */ /* 0x000fca0003f06270 */
[----:B------:R-:W3:Y:S02]  /*0d90*/  F2I.U32.TRUNC.NTZ R90, R90 ;  /* 0x0000005a005a7305 */ /* 0x000ee4000020f000 */
[----:B------:R-:W2:Y:S01]  /*0da0*/  S2UR UR57, SR_CTAID.Z ;  /* 0x00000000003979c3 */ /* 0x000ea20000002700 */
[----:B----4-:R-:W-:-:S05]  /*0db0*/  IADD3 R91, PT, PT, -R91, RZ, RZ ;  /* 0x000000ff5b5b7210 */ /* 0x010fca0007ffe1ff */
[----:B-1----:R-:W-:Y:S01]  /*0dc0*/  IMAD R91, R3, R91, UR5 ;  /* 0x00000005035b7e24 */ /* 0x002fe2000f8e025b */
[----:B---3--:R-:W-:-:S05]  /*0dd0*/  IADD3 R90, PT, PT, -R90, RZ, RZ ;  /* 0x000000ff5a5a7210 */ /* 0x008fca0007ffe1ff */
[----:B--2---:R-:W-:Y:S01]  /*0de0*/  IMAD R90, R2, R90, UR4 ;  /* 0x00000004025a7e24 */ /* 0x004fe2000f8e025a */
[----:B------:R-:W-:Y:S06]  /*0df0*/  @!P0 BRA `(.L_x_14) ;  /* 0x0000000000b88947 */ /* 0x000fec0003800000 */
[----:B------:R-:W1:Y:S01]  /*0e00*/  LDC.64 R4, c[0x0][0xb18] ;  /* 0x0002c600ff047b82 */ /* 0x000e620000000a00 */
[----:B------:R-:W-:-:S07]  /*0e10*/  ISETP.NE.AND P0, PT, R10, 0x1, PT ;  /* 0x000000010a00780c */ /* 0x000fce0003f05270 */
[----:B------:R-:W2:Y:S08]  /*0e20*/  LDC R9, c[0x0][0xb0c] ;  /* 0x0002c300ff097b82 */ /* 0x000eb00000000800 */
[----:B------:R-:W3:Y:S08]  /*0e30*/  LDC R12, c[0x0][0x370] ;  /* 0x0000dc00ff0c7b82 */ /* 0x000ef00000000800 */
[----:B------:R-:W4:Y:S01]  /*0e40*/  LDC R11, c[0x0][0x374] ;  /* 0x0000dd00ff0b7b82 */ /* 0x000f220000000800 */
[----:B-1----:R-:W-:-:S07]  /*0e50*/  ISETP.NE.AND P1, PT, R4, 0x1, PT ;  /* 0x000000010400780c */ /* 0x002fce0003f25270 */
[----:B------:R-:W3:Y:S01]  /*0e60*/  LDC.64 R6, c[0x0][0xb10] ;  /* 0x0002c400ff067b82 */ /* 0x000ee20000000a00 */
[----:B--2---:R-:W-:-:S07]  /*0e70*/  ISETP.NE.AND P2, PT, R9, 0x1, PT ;  /* 0x000000010900780c */ /* 0x004fce0003f45270 */
[----:B------:R-:W1:Y:S08]  /*0e80*/  LDC R8, c[0x0][0xb20] ;  /* 0x0002c800ff087b82 */ /* 0x000e700000000800 */
[----:B------:R-:W2:Y:S01]  /*0e90*/  LDC.64 R2, c[0x0][0xb28] ;  /* 0x0002ca00ff027b82 */ /* 0x000ea20000000a00 */
[----:B----4-:R-:W-:-:S04]  /*0ea0*/  IMAD.HI.U32 R13, R11, R5, RZ ;  /* 0x000000050b0d7227 */ /* 0x010fc800078e00ff */
[----:B------:R-:W-:-:S04]  /*0eb0*/  IMAD.HI.U32 R5, R14, R5, RZ ;  /* 0x000000050e057227 */ /* 0x000fc800078e00ff */
[----:B---3--:R-:W-:-:S05]  /*0ec0*/  IMAD.HI.U32 R15, R12, R6, RZ ;  /* 0x000000060c0f7227 */ /* 0x008fca00078e00ff */
[-C--:B------:R-:W-:Y:S01]  /*0ed0*/  @P2 SHF.R.U32.HI R12, RZ, R7.reuse, R15 ;  /* 0x00000007ff0c2219 */ /* 0x080fe2000001160f */
[----:B------:R-:W-:Y:S01]  /*0ee0*/  IMAD.HI.U32 R15, R17, R6, RZ ;  /* 0x00000006110f7227 */ /* 0x000fe200078e00ff */
[-C--:B-1----:R-:W-:Y:S02]  /*0ef0*/  @P1 SHF.R.U32.HI R11, RZ, R8.reuse, R13 ;  /* 0x00000008ff0b1219 */ /* 0x082fe4000001160d */
[----:B------:R-:W-:Y:S02]  /*0f00*/  SHF.R.U32.HI R5, RZ, R8, R5 ;  /* 0x00000008ff057219 */ /* 0x000fe40000011605 */
[----:B------:R-:W-:Y:S02]  /*0f10*/  SHF.R.U32.HI R15, RZ, R7, R15 ;  /* 0x00000007ff0f7219 */ /* 0x000fe4000001160f */
[----:B------:R-:W-:Y:S01]  /*0f20*/  SEL R5, R14, R5, !P1 ;  /* 0x000000050e057207 */ /* 0x000fe20004800000 */
[----:B--2---:R-:W-:Y:S01]  /*0f30*/  IMAD.HI.U32 R13, R11, R2, RZ ;  /* 0x000000020b0d7227 */ /* 0x004fe200078e00ff */
[----:B------:R-:W-:-:S03]  /*0f40*/  SEL R15, R17, R15, !P2 ;  /* 0x0000000f110f7207 */ /* 0x000fc60005000000 */
[----:B------:R-:W-:Y:S01]  /*0f50*/  IMAD.HI.U32 R6, R12, R2, RZ ;  /* 0x000000020c067227 */ /* 0x000fe200078e00ff */
[----:B------:R-:W-:-:S04]  /*0f60*/  @P0 SHF.R.U32.HI R11, RZ, R3, R13 ;  /* 0x00000003ff0b0219 */ /* 0x000fc8000001160d */
[----:B------:R-:W-:Y:S01]  /*0f70*/  @P0 SHF.R.U32.HI R12, RZ, R3, R6 ;  /* 0x00000003ff0c0219 */ /* 0x000fe20000011606 */
[----:B------:R-:W-:-:S04]  /*0f80*/  IMAD R11, R11, R10, RZ ;  /* 0x0000000a0b0b7224 */ /* 0x000fc800078e02ff */
[----:B------:R-:W-:Y:S01]  /*0f90*/  IMAD R6, R12, R10, RZ ;  /* 0x0000000a0c067224 */ /* 0x000fe200078e02ff */
[----:B------:R-:W-:-:S04]  /*0fa0*/  ISETP.GE.AND P1, PT, R5, R11, PT ;  /* 0x0000000b0500720c */ /* 0x000fc80003f26270 */
[----:B------:R-:W-:Y:S01]  /*0fb0*/  ISETP.GE.OR P1, PT, R15, R6, P1 ;  /* 0x000000060f00720c */ /* 0x000fe20000f26670 */
[----:B------:R-:W-:-:S05]  /*0fc0*/  IMAD.HI.U32 R6, R5, R2, RZ ;  /* 0x0000000205067227 */ /* 0x000fca00078e00ff */
[----:B------:R-:W-:-:S04]  /*0fd0*/  SHF.R.U32.HI R6, RZ, R3, R6 ;  /* 0x00000003ff067219 */ /* 0x000fc80000011606 */
[----:B------:R-:W-:-:S03]  /*0fe0*/  SEL R6, R5, R6, !P0 ;  /* 0x0000000605067207 */ /* 0x000fc60004000000 */
[----:B------:R-:W-:Y:S01]  /*0ff0*/  @!P1 IMAD.HI.U32 R7, R15, R2, RZ ;  /* 0x000000020f079227 */ /* 0x000fe200078e00ff */
[----:B------:R-:W-:-:S04]  /*1000*/  IADD3 R2, PT, PT, -R6, RZ, RZ ;  /* 0x000000ff06027210 */ /* 0x000fc80007ffe1ff */
[----:B------:R-:W-:Y:S01]  /*1010*/  @!P1 SHF.R.U32.HI R3, RZ, R3, R7 ;  /* 0x00000003ff039219 */ /* 0x000fe20000011607 */
[----:B------:R-:W-:Y:S01]  /*1020*/  IMAD R2, R10, R2, R5 ;  /* 0x000000020a027224 */ /* 0x000fe200078e0205 */
[----:B------:R-:W-:Y:S02]  /*1030*/  IADD3 R7, PT, PT, -R5, RZ, RZ ;  /* 0x000000ff05077210 */ /* 0x000fe40007ffe1ff */
[----:B------:R-:W-:-:S03]  /*1040*/  @!P1 SEL R3, R15, R3, !P0 ;  /* 0x000000030f039207 */ /* 0x000fc60004000000 */
[----:B------:R-:W-:Y:S02]  /*1050*/  IMAD R7, R4, R7, R14 ;  /* 0x0000000704077224 */ /* 0x000fe400078e020e */
[--C-:B------:R-:W-:Y:S02]  /*1060*/  @!P1 IMAD.IADD R6, R6, 0x1, -R3.reuse ;  /* 0x0000000106069824 */ /* 0x100fe400078e0a03 */
[----:B------:R-:W-:Y:S01]  /*1070*/  @!P1 IMAD R3, R2, R12, R3 ;  /* 0x0000000c02039224 */ /* 0x000fe200078e0203 */
[----:B------:R-:W-:Y:S01]  /*1080*/  IADD3 R2, PT, PT, -R15, RZ, RZ ;  /* 0x000000ff0f027210 */ /* 0x000fe20007ffe1ff */
[----:B------:R-:W-:Y:S02]  /*1090*/  @!P1 IMAD R5, R6, R10, R15 ;  /* 0x0000000a06059224 */ /* 0x000fe400078e020f */
[----:B------:R-:W-:Y:S02]  /*10a0*/  @!P1 IMAD.MOV.U32 R15, RZ, RZ, R3 ;  /* 0x000000ffff0f9224 */ /* 0x000fe400078e0003 */
[----:B------:R-:W-:-:S02]  /*10b0*/  IMAD R2, R9, R2, R17 ;  /* 0x0000000209027224 */ /* 0x000fc400078e0211 */
[----:B------:R-:W-:Y:S02]  /*10c0*/  IMAD R14, R5, R4, R7 ;  /* 0x00000004050e7224 */ /* 0x000fe400078e0207 */
[----:B------:R-:W-:Y:S02]  /*10d0*/  IMAD R17, R15, R9, R2 ;  /* 0x000000090f117224 */ /* 0x000fe400078e0202 */
.L_x_14:
[----:B------:R-:W1:Y:S01]  /*10e0*/  LDCU UR4, c[0x0][0xb30] ;  /* 0x00016600ff0477ac */ /* 0x000e620008000800 */
[----:B------:R-:W2:Y:S08]  /*10f0*/  S2UR UR45, SR_CgaCtaId ;  /* 0x00000000002d79c3 */ /* 0x000eb00000008800 */
[----:B------:R-:W3:Y:S01]  /*1100*/  LDC R40, c[0x0][0xb24] ;  /* 0x0002c900ff287b82 */ /* 0x000ee20000000800 */
[----:B-1----:R-:W-:-:S09]  /*1110*/  UISETP.NE.AND UP1, UPT, UR4, 0x1, UPT ;  /* 0x000000010400788c */ /* 0x002fd2000bf25270 */
[----:B--2---:R-:W-:Y:S05]  /*1120*/  BRA.U UP1, `(.L_x_15) ;  /* 0x0000000101407547 */ /* 0x004fea000b800000 */
[----:B------:R-:W1:Y:S08]  /*1130*/  LDC.64 R4, c[0x0][0xb10] ;  /* 0x0002c400ff047b82 */ /* 0x000e700000000a00 */
[----:B------:R-:W2:Y:S08]  /*1140*/  LDC.64 R2, c[0x0][0xb18] ;  /* 0x0002c600ff027b82 */ /* 0x000eb00000000a00 */
[----:B------:R-:W4:Y:S08]  /*1150*/  LDC R6, c[0x0][0xb20] ;  /* 0x0002c800ff067b82 */ /* 0x000f300000000800 */
[----:B------:R-:W3:Y:S01]  /*1160*/  LDC R7, c[0x0][0xb0c] ;  /* 0x0002c300ff077b82 */ /* 0x000ee20000000800 */
[----:B-1----:R-:W-:-:S05]  /*1170*/  IMAD.HI.U32 R4, R17, R4, RZ ;  /* 0x0000000411047227 */ /* 0x002fca00078e00ff */
[----:B------:R-:W-:Y:S01]  /*1180*/  SHF.R.U32.HI R4, RZ, R5, R4 ;  /* 0x00000005ff047219 */ /* 0x000fe20000011604 */
[----:B--2---:R-:W-:Y:S01]  /*1190*/  IMAD.HI.U32 R3, R14, R3, RZ ;  /* 0x000000030e037227 */ /* 0x004fe200078e00ff */
[----:B------:R-:W-:-:S04]  /*11a0*/  ISETP.NE.AND P0, PT, R2, 0x1, PT ;  /* 0x000000010200780c */ /* 0x000fc80003f05270 */
[----:B----4-:R-:W-:-:S04]  /*11b0*/  SHF.R.U32.HI R3, RZ, R6, R3 ;  /* 0x00000006ff037219 */ /* 0x010fc80000011603 */
[----:B------:R-:W-:Y:S02]  /*11c0*/  SEL R3, R14, R3, !P0 ;  /* 0x000000030e037207 */ /* 0x000fe40004000000 */
[----:B---3--:R-:W-:-:S04]  /*11d0*/  ISETP.NE.AND P1, PT, R7, 0x1, PT ;  /* 0x000000010700780c */ /* 0x008fc80003f25270 */
[----:B------:R-:W-:-:S05]  /*11e0*/  SEL R4, R17, R4, !P1 ;  /* 0x0000000411047207 */ /* 0x000fca0004800000 */
[----:B------:R-:W-:Y:S02]  /*11f0*/  IMAD.IADD R5, R3, 0x1, -R4 ;  /* 0x0000000103057824 */ /* 0x000fe400078e0a04 */
[----:B------:R-:W-:Y:S02]  /*1200*/  IMAD.IADD R3, R4, 0x1, -R3 ;  /* 0x0000000104037824 */ /* 0x000fe400078e0a03 */
[----:B------:R-:W-:Y:S02]  /*1210*/  IMAD R17, R5, R7, R17 ;  /* 0x0000000705117224 */ /* 0x000fe400078e0211 */
[----:B------:R-:W-:-:S07]  /*1220*/  IMAD R14, R3, R2, R14 ;  /* 0x00000002030e7224 */ /* 0x000fce00078e020e */
.L_x_15:
[----:B------:R-:W-:Y:S01]  /*1230*/  BAR.SYNC.DEFER_BLOCKING 0x0 ;  /* 0x0000000000007b1d */ /* 0x000fe20000010000 */
[----:B------:R-:W-:Y:S01]  /*1240*/  UISETP.NE.AND UP1, UPT, UR8, 0x2, UPT ;  /* 0x000000020800788c */ /* 0x000fe2000bf25270 */
[----:B------:R-:W-:Y:S02]  /*1250*/  ISETP.NE.OR P5, PT, R0, 0x2, !P5 ;  /* 0x000000020000780c */ /* 0x000fe40006fa5670 */
[----:B------:R-:W-:-:S06]  /*1260*/  LOP3.LUT R2, R101, 0x1f, RZ, 0xc0, !PT ;  /* 0x0000001f65027812 */ /* 0x000fcc00078ec0ff */
[----:B------:R-:W-:Y:S05]  /*1270*/  BRA.U UP1, `(.L_x_16) ;  /* 0x0000001501f47547 */ /* 0x000fea000b800000 */
[----:B------:R-:W1:Y:S01]  /*1280*/  LDCU UR6, c[0x0][0x388] ;  /* 0x00007100ff0677ac */ /* 0x000e620008000800 */
[----:B------:R-:W2:Y:S01]  /*1290*/  LDC R10, c[0x0][0x370] ;  /* 0x0000dc00ff0a7b82 */ /* 0x000ea20000000800 */
[----:B------:R-:W-:Y:S01]  /*12a0*/  PLOP3.LUT P0, PT, PT, PT, UP2, 0x80, 0x8 ;  /* 0x000000000008781c */ /* 0x000fe20003f0f028 */
[----:B------:R-:W-:Y:S01]  /*12b0*/  IMAD.MOV.U32 R13, RZ, RZ, RZ ;  /* 0x000000ffff0d7224 */ /* 0x000fe200078e00ff */
[----:B------:R-:W4:Y:S01]  /*12c0*/  LDCU UR4, c[0x0][0x38c] ;  /* 0x00007180ff0477ac */ /* 0x000f220008000800 */
[----:B------:R-:W-:Y:S02]  /*12d0*/  ISETP.EQ.OR P4, PT, R2, RZ, P5 ;  /* 0x000000ff0200720c */ /* 0x000fe40002f82670 */
[----:B------:R-:W-:Y:S01]  /*12e0*/  PLOP3.LUT P0, PT, P0, PT, PT, 0x8, 0x80 ;  /* 0x000000000080781c */ /* 0x000fe2000070e170 */
[----:B------:R-:W3:Y:S01]  /*12f0*/  LDCU UR35, c[0x0][0x390] ;  /* 0x00007200ff2377ac */ /* 0x000ee20008000800 */
[----:B------:R-:W2:Y:S01]  /*1300*/  LDC R0, c[0x0][0x374] ;  /* 0x0000dd00ff007b82 */ /* 0x000ea20000000800 */
[----:B------:R-:W2:Y:S01]  /*1310*/  LDCU.64 UR36, c[0x0][0x348] ;  /* 0x00006900ff2477ac */ /* 0x000ea20008000a00 */
[----:B------:R-:W-:Y:S01]  /*1320*/  UMOV UR33, 0x1 ;  /* 0x0000000100217882 */ /* 0x000fe20000000000 */
[----:B------:R-:W-:Y:S01]  /*1330*/  UMOV UR32, URZ ;  /* 0x000000ff00207c82 */ /* 0x000fe20008000000 */
[----:B-1----:R-:W-:Y:S01]  /*1340*/  UIADD3 UR6, UPT, UPT, UR6, 0x3f, URZ ;  /* 0x0000003f06067890 */ /* 0x002fe2000fffe0ff */
[----:B------:R-:W-:Y:S01]  /*1350*/  UMOV UR20, URZ ;  /* 0x000000ff00147c82 */ /* 0x000fe20008000000 */
[----:B------:R-:W-:-:S02]  /*1360*/  UMOV UR31, URZ ;  /* 0x000000ff001f7c82 */ /* 0x000fc40008000000 */
[----:B------:R-:W-:-:S04]  /*1370*/  USHF.R.S32.HI UR5, URZ, 0x1f, UR6 ;  /* 0x0000001fff057899 */ /* 0x000fc80008011406 */
[----:B------:R-:W-:-:S04]  /*1380*/  ULEA.HI UR5, UR5, UR6, URZ, 0x6 ;  /* 0x0000000605057291 */ /* 0x000fc8000f8f30ff */
[----:B------:R-:W-:-:S04]  /*1390*/  USHF.R.S32.HI UR5, URZ, 0x6, UR5 ;  /* 0x00000006ff057899 */ /* 0x000fc80008011405 */
[----:B----4-:R-:W-:-:S04]  /*13a0*/  UIMAD UR4, UR5, UR4, URZ ;  /* 0x00000004050472a4 */ /* 0x010fc8000f8e02ff */
[----:B---3--:R-:W-:-:S04]  /*13b0*/  UIMAD UR35, UR4, UR35, URZ ;  /* 0x00000023042372a4 */ /* 0x008fc8000f8e02ff */
[----:B------:R-:W-:Y:S02]  /*13c0*/  UISETP.NE.AND UP1, UPT, UR35, URZ, UPT ;  /* 0x000000ff2300728c */ /* 0x000fe4000bf25270 */
[----:B------:R-:W-:-:S04]  /*13d0*/  UISETP.LT.U32.AND UP0, UPT, UR35, 0x6, UPT ;  /* 0x000000062300788c */ /* 0x000fc8000bf01070 */
[----:B------:R-:W-:-:S04]  /*13e0*/  USEL UR34, UR35, 0x6, UP0 ;  /* 0x0000000623227887 */ /* 0x000fc80008000000 */
[----:B------:R-:W-:Y:S02]  /*13f0*/  UIADD3 UR23, UPT, UPT, UR34, -0x1, URZ ;  /* 0xffffffff22177890 */ /* 0x000fe4000fffe0ff */
[----:B------:R-:W-:Y:S02]  /*1400*/  @!UP1 UIADD3 UR23, UPT, UPT, UR34, URZ, URZ ;  /* 0x000000ff22179290 */ /* 0x000fe4000fffe0ff */
[----:B------:R-:W-:Y:S02]  /*1410*/  UIADD3 UR34, UPT, UPT, UR35, -UR34, URZ ;  /* 0x8000002223227290 */ /* 0x000fe4000fffe0ff */
[----:B--2---:R-:W-:-:S12]  /*1420*/  UIADD3 UR23, UPT, UPT, UR23, 0x1, URZ ;  /* 0x0000000117177890 */ /* 0x004fd8000fffe0ff */
.L_x_32:
[----:B------:R-:W1:Y:S01]  /*1430*/  S2UR UR22, SR_CgaCtaId ;  /* 0x00000000001679c3 */ /* 0x000e620000008800 */
[----:B------:R-:W-:Y:S01]  /*1440*/  UMOV UR4, 0x400 ;  /* 0x0000040000047882 */ /* 0x000fe20000000000 */
[----:B------:R-:W-:Y:S01]  /*1450*/  IMAD.U32 R2, RZ, RZ, UR33 ;  /* 0x00000021ff027e24 */ /* 0x000fe2000f8e00ff */
[----:B------:R-:W-:Y:S01]  /*1460*/  UISETP.NE.AND UP0, UPT, UR35, URZ, UPT ;  /* 0x000000ff2300728c */ /* 0x000fe2000bf05270 */
[----:B------:R-:W-:Y:S01]  /*1470*/  R2UR UR27, R14 ;  /* 0x000000000e1b72ca */ /* 0x000fe200000e0000 */
[----:B------:R-:W-:Y:S01]  /*1480*/  IMAD.SHL.U32 R17, R17, 0x80, RZ ;  /* 0x0000008011117824 */ /* 0x000fe200078e00ff */
[----:B------:R-:W-:Y:S01]  /*1490*/  UMOV UR30, URZ ;  /* 0x000000ff001e7c82 */ /* 0x000fe20008000000 */
[----:B------:R-:W-:Y:S01]  /*14a0*/  SHF.L.U32 R2, R2, 0x1f, RZ ;  /* 0x0000001f02027819 */ /* 0x000fe200000006ff */
[----:B------:R-:W-:Y:S01]  /*14b0*/  UMOV UR29, URZ ;  /* 0x000000ff001d7c82 */ /* 0x000fe20008000000 */
[----:B------:R-:W-:-:S08]  /*14c0*/  UMOV UR28, URZ ;  /* 0x000000ff001c7c82 */ /* 0x000fd00008000000 */
[----:B------:R-:W-:Y:S02]  /*14d0*/  USHF.L.U32 UR27, UR27, 0x7, URZ ;  /* 0x000000071b1b7899 */ /* 0x000fe400080006ff */
[----:B-1----:R-:W-:-:S04]  /*14e0*/  ULEA UR22, UR22, UR4, 0x18 ;  /* 0x0000000416167291 */ /* 0x002fc8000f8ec0ff */
[----:B------:R-:W-:-:S09]  /*14f0*/  ULEA UR4, UR32, UR22, 0x3 ;  /* 0x0000001620047291 */ /* 0x000fd2000f8e18ff */
[----:B----4-:R1:W2:Y:S01]  /*1500*/  SYNCS.PHASECHK.TRANS64.TRYWAIT P2, [UR4+0x30], R2 ;  /* 0x00003002ff0075a7 */ /* 0x0102a20008041104 */
[----:B---3--:R-:W-:Y:S05]  /*1510*/  BRA.U !UP0, `(.L_x_17) ;  /* 0x0000000508687547 */ /* 0x008fea000b800000 */
[----:B------:R-:W3:Y:S01]  /*1520*/  LDC.64 R8, c[0x0][0x480] ;  /* 0x00012000ff087b82 */ /* 0x000ee20000000a00 */
[----:B------:R-:W4:Y:S01]  /*1530*/  LDCU UR16, c[0x0][0x390] ;  /* 0x00007200ff1077ac */ /* 0x000f220008000800 */
[----:B------:R-:W2:Y:S06]  /*1540*/  LDCU UR17, c[0x0][0x38c] ;  /* 0x00007180ff1177ac */ /* 0x000eac0008000800 */
[----:B------:R-:W4:Y:S01]  /*1550*/  LDC.64 R6, c[0x0][0x488] ;  /* 0x00012200ff067b82 */ /* 0x000f220000000a00 */
[----:B------:R-:W2:Y:S01]  /*1560*/  LDCU.64 UR14, c[0x0][0x4b8] ;  /* 0x00009700ff0e77ac */ /* 0x000ea20008000a00 */
[----:B------:R-:W-:Y:S01]  /*1570*/  UIADD3 UR31, UPT, UPT, UR23, UR20, URZ ;  /* 0x00000014171f7290 */ /* 0x000fe2000fffe0ff */
[----:B------:R-:W-:-:S05]  /*1580*/  UMOV UR30, URZ ;  /* 0x000000ff001e7c82 */ /* 0x000fca0008000000 */
[----:B-1----:R-:W1:Y:S01]  /*1590*/  LDC.64 R2, c[0x0][0x490] ;  /* 0x00012400ff027b82 */ /* 0x002e620000000a00 */
[----:B------:R-:W-:Y:S01]  /*15a0*/  UMOV UR18, UR32 ;  /* 0x0000002000127c82 */ /* 0x000fe20008000000 */
[----:B------:R-:W-:Y:S01]  /*15b0*/  UMOV UR28, URZ ;  /* 0x000000ff001c7c82 */ /* 0x000fe20008000000 */
[----:B------:R-:W-:Y:S01]  /*15c0*/  UMOV UR29, URZ ;  /* 0x000000ff001d7c82 */ /* 0x000fe20008000000 */
[----:B---3--:R-:W-:Y:S01]  /*15d0*/  IMAD.HI.U32 R9, R17, R9, RZ ;  /* 0x0000000911097227 */ /* 0x008fe200078e00ff */
[----:B------:R-:W-:-:S03]  /*15e0*/  ISETP.NE.AND P1, PT, R8, 0x1, PT ;  /* 0x000000010800780c */ /* 0x000fc60003f25270 */
[----:B------:R-:W3:Y:S01]  /*15f0*/  LDC.64 R4, c[0x0][0x4b0] ;  /* 0x00012c00ff047b82 */ /* 0x000ee20000000a00 */
[----:B----4-:R-:W-:-:S04]  /*1600*/  SHF.R.U32.HI R6, RZ, R6, R9 ;  /* 0x00000006ff067219 */ /* 0x010fc80000011609 */
[----:B------:R-:W-:Y:S02]  /*1610*/  SEL R6, R17, R6, !P1 ;  /* 0x0000000611067207 */ /* 0x000fe40004800000 */
[----:B------:R-:W-:Y:S02]  /*1620*/  ISETP.NE.AND P1, PT, R7, 0x1, PT ;  /* 0x000000010700780c */ /* 0x000fe40003f25270 */
[C---:B------:R-:W-:Y:S01]  /*1630*/  R2UR UR4, R6.reuse ;  /* 0x00000000060472ca */ /* 0x040fe200000e0000 */
[----:B-1----:R-:W-:-:S04]  /*1640*/  IMAD.HI.U32 R2, R6, R2, RZ ;  /* 0x0000000206027227 */ /* 0x002fc800078e00ff */
[----:B------:R-:W-:Y:S01]  /*1650*/  IMAD.MOV R14, RZ, RZ, -R6 ;  /* 0x000000ffff0e7224 */ /* 0x000fe200078e0a06 */
[----:B------:R-:W-:-:S03]  /*1660*/  SHF.R.U32.HI R2, RZ, R3, R2 ;  /* 0x00000003ff027219 */ /* 0x000fc60000011602 */
[----:B------:R-:W-:Y:S01]  /*1670*/  IMAD R14, R8, R14, R17 ;  /* 0x0000000e080e7224 */ /* 0x000fe200078e0211 */
[----:B------:R-:W-:Y:S01]  /*1680*/  R2UR UR13, R2 ;  /* 0x00000000020d72ca */ /* 0x000fe200000e0000 */
[----:B------:R-:W-:Y:S01]  /*1690*/  VOTEU.ANY UP0, P1 ;  /* 0x0000000000ff7886 */ /* 0x000fe20000800100 */
[----:B------:R-:W1:Y:S01]  /*16a0*/  LDC.64 R2, c[0x0][0x4d0] ;  /* 0x00013400ff027b82 */ /* 0x000e620000000a00 */
[----:B---3--:R-:W-:Y:S02]  /*16b0*/  R2UR UR8, R4 ;  /* 0x00000000040872ca */ /* 0x008fe400000e0000 */
[----:B------:R-:W-:Y:S02]  /*16c0*/  R2UR UR9, R14 ;  /* 0x000000000e0972ca */ /* 0x000fe400000e0000 */
[----:B------:R-:W-:-:S06]  /*16d0*/  R2UR UR6, R5 ;  /* 0x00000000050672ca */ /* 0x000fcc00000e0000 */
[----:B------:R-:W-:Y:S01]  /*16e0*/  USEL UR13, UR4, UR13, !UP0 ;  /* 0x0000000d040d7287 */ /* 0x000fe2000c000000 */
[----:B------:R-:W3:Y:S05]  /*16f0*/  LDCU.64 UR4, c[0x0][0x4d8] ;  /* 0x00009b00ff0477ac */ /* 0x000eea0008000a00 */
[----:B------:R-:W-:-:S04]  /*1700*/  IMAD R9, RZ, RZ, -UR13 ;  /* 0x8000000dff097e24 */ /* 0x000fc8000f8e02ff */
[----:B------:R-:W-:Y:S01]  /*1710*/  IMAD R9, R7, R9, R6 ;  /* 0x0000000907097224 */ /* 0x000fe200078e0206 */
[----:B-1----:R-:W-:-:S04]  /*1720*/  R2UR UR11, R2 ;  /* 0x00000000020b72ca */ /* 0x002fc800000e0000 */
[----:B------:R-:W-:Y:S02]  /*1730*/  R2UR UR7, R9 ;  /* 0x00000000090772ca */ /* 0x000fe400000e0000 */
[----:B------:R-:W-:-:S07]  /*1740*/  R2UR UR12, R3 ;  /* 0x00000000030c72ca */ /* 0x000fce00000e0000 */
[----:B------:R-:W-:-:S06]  /*1750*/  UIMAD UR11, UR9, UR8, UR11 ;  /* 0x00000008090b72a4 */ /* 0x000fcc000f8e020b */
[----:B--23--:R-:W-:-:S12]  /*1760*/  UIMAD UR12, UR7, UR6, UR12 ;  /* 0x00000006070c72a4 */ /* 0x00cfd8000f8e020c */
.L_x_22:
[----:B--2---:R-:W-:Y:S01]  /*1770*/  @!P5 MOV R3, 0x8000 ;  /* 0x000080000003d802 */ /* 0x004fe20000000f00 */
[----:B------:R-:W-:Y:S01]  /*1780*/  ULEA UR9, UR18, UR22, 0x3 ;  /* 0x0000001612097291 */ /* 0x000fe2000f8e18ff */
[----:B----4-:R-:W-:Y:S11]  /*1790*/  @P2 BRA `(.L_x_18) ;  /* 0x0000000000102947 */ /* 0x010ff60003800000 */
[----:B------:R-:W-:Y:S04]  /*17a0*/  MOV R4, UR33 ;  /* 0x0000002100047c02 */ /* 0x000fe80008000f00 */
[----:B------:R-:W-:Y:S04]  /*17b0*/  SHF.L.U32 R4, R4, 0x1f, RZ ;  /* 0x0000001f04047819 */ /* 0x000fe800000006ff */
[----:B------:R-:W1:Y:S02]  /*17c0*/  SYNCS.PHASECHK.TRANS64.TRYWAIT P1, [UR9+0x30], R4 ;  /* 0x00003004ff0075a7 */ /* 0x000e640008021109 */
[----:B-1----:R-:W-:Y:S05]  /*17d0*/  @!P1 BRA `(.L_x_19) ;  /* 0x0000007800389947 */ /* 0x002fea0003800000 */
.L_x_18:
[----:B------:R2:W-:Y:S01]  /*17e0*/  @!P5 SYNCS.ARRIVE.TRANS64 RZ, [UR9], R3 ;  /* 0x00000003ffffd9a7 */ /* 0x0005e20008000009 */
[----:B------:R-:W-:Y:S04]  /*17f0*/  BSSY.RECONVERGENT B0, `(.L_x_20) ;  /* 0x0000003000007945 */ /* 0x000fe80003800200 */
[----:B------:R-:W-:Y:S05]  /*1800*/  @P4 BRA `(.L_x_21) ;  /* 0x0000000000044947 */ /* 0x000fea0003800000 */
[----:B------:R-:W-:Y:S05]  /*1810*/  BPT.TRAP 0x1 ;  /* 0x000000040000795c */ /* 0x000fea0000300000 */
.L_x_21:
[----:B------:R-:W-:Y:S05]  /*1820*/  BSYNC.RECONVERGENT B0 ;  /* 0x0000000000007941 */ /* 0x000fea0003800200 */
.L_x_20:
[----:B------:R-:W-:Y:S02]  /*1830*/  UIADD3 UR32, UPT, UPT, UR18, 0x1, URZ ;  /* 0x0000000112207890 */ /* 0x000fe4000fffe0ff */
[----:B------:R-:W-:Y:S02]  /*1840*/  UIMAD UR7, UR28, UR14, UR4 ;  /* 0x0000000e1c0772a4 */ /* 0x000fe4000f8e0204 */
[----:B------:R-:W-:Y:S02]  /*1850*/  UISETP.NE.AND UP0, UPT, UR32, 0x6, UPT ;  /* 0x000000062000788c */ /* 0x000fe4000bf05270 */
[----:B------:R-:W-:Y:S02]  /*1860*/  UIMAD UR6, UR29, UR15, UR5 ;  /* 0x0000000f1d0672a4 */ /* 0x000fe4000f8e0205 */
[----:B------:R-:W-:Y:S02]  /*1870*/  USEL UR8, URZ, 0x1, UP0 ;  /* 0x00000001ff087887 */ /* 0x000fe40008000000 */
[----:B------:R-:W-:Y:S02]  /*1880*/  USEL UR32, UR32, URZ, UP0 ;  /* 0x000000ff20207287 */ /* 0x000fe40008000000 */
[----:B------:R-:W-:Y:S02]  /*1890*/  ULOP3.LUT UR33, UR33, UR8, URZ, 0x3c, !UPT ;  /* 0x0000000821217292 */ /* 0x000fe4000f8e3cff */
[----:B------:R-:W-:Y:S02]  /*18a0*/  ULEA UR8, UR32, UR22, 0x3 ;  /* 0x0000001620087291 */ /* 0x000fe4000f8e18ff */
[----:B------:R-:W-:Y:S02]  /*18b0*/  ULEA UR21, UR18, UR22, 0xe ;  /* 0x0000001612157291 */ /* 0x000fe4000f8e70ff */
[----:B------:R-:W-:Y:S01]  /*18c0*/  UIADD3 UR44, UP1, UPT, UR36, 0x80, URZ ;  /* 0x00000080242c7890 */ /* 0x000fe2000ff3e0ff */
[----:B-1----:R-:W-:Y:S01]  /*18d0*/  MOV R2, UR33 ;  /* 0x0000002100027c02 */ /* 0x002fe20008000f00 */
[----:B------:R-:W-:Y:S02]  /*18e0*/  UPRMT UR42, UR7, 0x40, UR6 ;  /* 0x00000040072a7896 */ /* 0x000fe40008000006 */
[----:B------:R-:W-:Y:S01]  /*18f0*/  UIADD3 UR24, UPT, UPT, UR21, 0x20400, URZ ;  /* 0x0002040015187890 */ /* 0x000fe2000fffe0ff */
[----:B------:R-:W-:Y:S01]  /*1900*/  SHF.L.U32 R2, R2, 0x1f, RZ ;  /* 0x0000001f02027819 */ /* 0x000fe200000006ff */
[----:B------:R-:W-:Y:S02]  /*1910*/  USHF.L.U32 UR10, UR30, 0x6, URZ ;  /* 0x000000061e0a7899 */ /* 0x000fe400080006ff */
[----:B------:R-:W-:Y:S01]  /*1920*/  UIADD3.X UR45, UPT, UPT, URZ, UR37, URZ, UP1, !UPT ;  /* 0x00000025ff2d7290 */ /* 0x000fe20008ffe4ff */
[----:B------:R3:W4:Y:S01]  /*1930*/  SYNCS.PHASECHK.TRANS64.TRYWAIT P2, [UR8+0x30], R2 ;  /* 0x00003002ff0075a7 */ /* 0x0007220008041108 */
[----:B------:R-:W-:Y:S02]  /*1940*/  UIADD3 UR8, UPT, UPT, UR21, 0x8400, URZ ;  /* 0x0000840015087890 */ /* 0x000fe4000fffe0ff */
[----:B------:R-:W-:Y:S02]  /*1950*/  UPRMT UR21, UR42, 0x5410, URZ ;  /* 0x000054102a157896 */ /* 0x000fe400080000ff */
[----:B------:R-:W-:Y:S02]  /*1960*/  UIADD3 UR40, UP0, UPT, UR36, 0x180, URZ ;  /* 0x0000018024287890 */ /* 0x000fe4000ff1e0ff */
[----:B------:R-:W-:Y:S02]  /*1970*/  UIADD3 UR19, UPT, UPT, UR28, 0x1, URZ ;  /* 0x000000011c137890 */ /* 0x000fe4000fffe0ff */
[----:B------:R-:W-:Y:S02]  /*1980*/  UIADD3.X UR41, UPT, UPT, URZ, UR37, URZ, UP0, !UPT ;  /* 0x00000025ff297290 */ /* 0x000fe400087fe4ff */
[----:B------:R-:W-:Y:S01]  /*1990*/  UISETP.NE.AND UP2, UPT, UR19, UR17, UPT ;  /* 0x000000111300728c */ /* 0x000fe2000bf45270 */
[----:B------:R-:W-:Y:S01]  /*19a0*/  UTMALDG.4D.IM2COL [UR8], [UR44], UR21 ;  /* 0x000000082c0073b4 */ /* 0x000fe20008058015 */
[----:B------:R-:W-:Y:S02]  /*19b0*/  UIADD3 UR18, UPT, UPT, UR29, 0x1, URZ ;  /* 0x000000011d127890 */ /* 0x000fe4000fffe0ff */
[----:B------:R-:W-:Y:S02]  /*19c0*/  UIADD3 UR20, UPT, UPT, UR20, 0x1, URZ ;  /* 0x0000000114147890 */ /* 0x000fe4000fffe0ff */
[----:B------:R-:W-:Y:S01]  /*19d0*/  UIADD3 UR42, UPT, UPT, UR30, 0x1, URZ ;  /* 0x000000011e2a7890 */ /* 0x000fe2000fffe0ff */
[----:B------:R-:W-:Y:S01]  /*19e0*/  UMOV UR38, 0x0 ;  /* 0x0000000000267882 */ /* 0x000fe20000000000 */
[----:B------:R-:W-:Y:S01]  /*19f0*/  UMOV UR39, 0x10000000 ;  /* 0x1000000000277882 */ /* 0x000fe20000000000 */
[----:B------:R-:W-:Y:S02]  /*1a00*/  UMOV UR25, UR9 ;  /* 0x0000000900197c82 */ /* 0x000fe40008000000 */
[----:B------:R-:W-:Y:S01]  /*1a10*/  @UP2 UIADD3 UR18, UPT, UPT, UR29, URZ, URZ ;  /* 0x000000ff1d122290 */ /* 0x000fe2000fffe0ff */
[----:B------:R-:W-:Y:S03]  /*1a20*/  UMOV UR26, UR10 ;  /* 0x0000000a001a7c82 */ /* 0x000fe60008000000 */
[----:B------:R-:W-:Y:S01]  /*1a30*/  UISETP.NE.AND UP0, UPT, UR18, UR16, UPT ;  /* 0x000000101200728c */ /* 0x000fe2000bf05270 */
[----:B------:R1:W-:Y:S10]  /*1a40*/  UTMALDG.4D [UR24], [UR40], desc[UR38] ;  /* 0x00002618280075b4 */ /* 0x0003f40008019000 */
[----:B------:R-:W-:Y:S07]  /*1a50*/  @UP0 UIADD3 UR42, UPT, UPT, UR30, URZ, URZ ;  /* 0x000000ff1e2a0290 */ /* 0x000fee000fffe0ff */
[----:B------:R-:W-:Y:S01]  /*1a60*/  UMOV UR30, UR42 ;  /* 0x0000002a001e7c82 */ /* 0x000fe20008000000 */
[----:B-1----:R-:W-:Y:S02]  /*1a70*/  USEL UR29, UR18, URZ, UP0 ;  /* 0x000000ff121d7287 */ /* 0x002fe40008000000 */
[----:B------:R-:W-:Y:S02]  /*1a80*/  UISETP.NE.AND UP0, UPT, UR20, UR31, UPT ;  /* 0x0000001f1400728c */ /* 0x000fe4000bf05270 */
[----:B------:R-:W-:Y:S01]  /*1a90*/  USEL UR28, UR19, URZ, UP2 ;  /* 0x000000ff131c7287 */ /* 0x000fe20009000000 */
[----:B------:R-:W-:Y:S06]  /*1aa0*/  UMOV UR18, UR32 ;  /* 0x0000002000127c82 */ /* 0x000fec0008000000 */
[----:B---3--:R-:W-:Y:S05]  /*1ab0*/  BRA.U UP0, `(.L_x_22) ;  /* 0xfffffffd002c7547 */ /* 0x008fea000b83ffff */
.L_x_17:
[----:B------:R-:W-:Y:S01]  /*1ac0*/  ULEA UR4, UR32, UR22, 0x3 ;  /* 0x0000001620047291 */ /* 0x000fe2000f8e18ff */
[----:B-1----:R-:W-:Y:S01]  /*1ad0*/  MOV R2, UR33 ;  /* 0x0000002100027c02 */ /* 0x002fe20008000f00 */
[----:B------:R-:W-:Y:S01]  /*1ae0*/  @!P0 SYNCS.ARRIVE.TRANS64.A1T0 RZ, [UR22+0xa8], RZ ;  /* 0x0000a8ffffff89a7 */ /* 0x000fe20008100016 */
[----:B------:R-:W-:Y:S02]  /*1af0*/  UISETP.GE.AND UP0, UPT, UR34, 0x1, UPT ;  /* 0x000000012200788c */ /* 0x000fe4000bf06270 */
[----:B------:R-:W-:-:S04]  /*1b00*/  SHF.L.U32 R2, R2, 0x1f, RZ ;  /* 0x0000001f02027819 */ /* 0x000fc800000006ff */
[----:B------:R1:W3:Y:S03]  /*1b10*/  SYNCS.PHASECHK.TRANS64.TRYWAIT P1, [UR4+0x30], R2 ;  /* 0x00003002ff0075a7 */ /* 0x0002e60008021104 */
[----:B------:R-:W-:Y:S05]  /*1b20*/  BRA.U !UP0, `(.L_x_23) ;  /* 0x0000000508707547 */ /* 0x000fea000b800000 */
[----:B------:R-:W4:Y:S01]  /*1b30*/  LDC.64 R8, c[0x0][0x480] ;  /* 0x00012000ff087b82 */ /* 0x000f220000000a00 */
[----:B------:R-:W3:Y:S01]  /*1b40*/  LDCU UR25, c[0x0][0x390] ;  /* 0x00007200ff1977ac */ /* 0x000ee20008000800 */
[----:B------:R-:W3:Y:S06]  /*1b50*/  LDCU UR26, c[0x0][0x38c] ;  /* 0x00007180ff1a77ac */ /* 0x000eec0008000800 */
[----:B------:R-:W4:Y:S01]  /*1b60*/  LDC.64 R6, c[0x0][0x488] ;  /* 0x00012200ff067b82 */ /* 0x000f220000000a00 */
[----:B------:R-:W3:Y:S01]  /*1b70*/  LDCU.64 UR14, c[0x0][0x4b8] ;  /* 0x00009700ff0e77ac */ /* 0x000ee20008000a00 */
[----:B------:R-:W-:Y:S01]  /*1b80*/  UIADD3 UR31, UPT, UPT, UR34, UR31, URZ ;  /* 0x0000001f221f7290 */ /* 0x000fe2000fffe0ff */
[----:B------:R-:W-:-:S05]  /*1b90*/  UMOV UR40, UR34 ;  /* 0x0000002200287c82 */ /* 0x000fca0008000000 */
[----:B-12---:R-:W1:Y:S01]  /*1ba0*/  LDC.64 R2, c[0x0][0x490] ;  /* 0x00012400ff027b82 */ /* 0x006e620000000a00 */
[----:B------:R-:W-:Y:S01]  /*1bb0*/  UMOV UR38, UR32 ;  /* 0x0000002000267c82 */ /* 0x000fe20008000000 */
[----:B----4-:R-:W-:Y:S01]  /*1bc0*/  IMAD.HI.U32 R9, R17, R9, RZ ;  /* 0x0000000911097227 */ /* 0x010fe200078e00ff */
[----:B------:R-:W-:-:S05]  /*1bd0*/  ISETP.NE.AND P0, PT, R8, 0x1, PT ;  /* 0x000000010800780c */ /* 0x000fca0003f05270 */
[----:B------:R-:W2:Y:S01]  /*1be0*/  LDC.64 R4, c[0x0][0x4b0] ;  /* 0x00012c00ff047b82 */ /* 0x000ea20000000a00 */
[----:B------:R-:W-:-:S04]  /*1bf0*/  SHF.R.U32.HI R6, RZ, R6, R9 ;  /* 0x00000006ff067219 */ /* 0x000fc80000011609 */
        /* <DEDUP_REMOVED lines=10> */
[----:B--2---:R-:W-:Y:S02]  /*1ca0*/  R2UR UR8, R4 ;  /* 0x00000000040872ca */ /* 0x004fe400000e0000 */
[----:B------:R-:W-:Y:S02]  /*1cb0*/  R2UR UR9, R9 ;  /* 0x00000000090972ca */ /* 0x000fe400000e0000 */
[----:B------:R-:W-:-:S06]  /*1cc0*/  R2UR UR6, R5 ;  /* 0x00000000050672ca */ /* 0x000fcc00000e0000 */
[----:B------:R-:W-:Y:S01]  /*1cd0*/  USEL UR13, UR4, UR13, !UP0 ;  /* 0x0000000d040d7287 */ /* 0x000fe2000c000000 */
[----:B------:R-:W2:Y:S05]  /*1ce0*/  LDCU.64 UR4, c[0x0][0x4d8] ;  /* 0x00009b00ff0477ac */ /* 0x000eaa0008000a00 */
[----:B------:R-:W-:-:S04]  /*1cf0*/  IMAD R14, RZ, RZ, -UR13 ;  /* 0x8000000dff0e7e24 */ /* 0x000fc8000f8e02ff */
[----:B------:R-:W-:Y:S01]  /*1d00*/  IMAD R14, R7, R14, R6 ;  /* 0x0000000e070e7224 */ /* 0x000fe200078e0206 */
[----:B-1----:R-:W-:-:S04]  /*1d10*/  R2UR UR11, R2 ;  /* 0x00000000020b72ca */ /* 0x002fc800000e0000 */
[----:B------:R-:W-:Y:S02]  /*1d20*/  R2UR UR7, R14 ;  /* 0x000000000e0772ca */ /* 0x000fe400000e0000 */
[----:B------:R-:W-:-:S07]  /*1d30*/  R2UR UR12, R3 ;  /* 0x00000000030c72ca */ /* 0x000fce00000e0000 */
[----:B------:R-:W-:-:S06]  /*1d40*/  UIMAD UR11, UR9, UR8, UR11 ;  /* 0x00000008090b72a4 */ /* 0x000fcc000f8e020b */
[----:B--23--:R-:W-:-:S12]  /*1d50*/  UIMAD UR12, UR7, UR6, UR12 ;  /* 0x00000006070c72a4 */ /* 0x00cfd8000f8e020c */
.L_x_28:
[----:B--2---:R-:W-:Y:S01]  /*1d60*/  @!P5 MOV R3, 0x8000 ;  /* 0x000080000003d802 */ /* 0x004fe20000000f00 */
[----:B------:R-:W-:Y:S01]  /*1d70*/  ULEA UR9, UR38, UR22, 0x3 ;  /* 0x0000001626097291 */ /* 0x000fe2000f8e18ff */
[----:B---3--:R-:W-:Y:S11]  /*1d80*/  @P1 BRA `(.L_x_24) ;  /* 0x0000000000101947 */ /* 0x008ff60003800000 */
[----:B------:R-:W-:Y:S04]  /*1d90*/  MOV R4, UR33 ;  /* 0x0000002100047c02 */ /* 0x000fe80008000f00 */
[----:B------:R-:W-:Y:S04]  /*1da0*/  SHF.L.U32 R4, R4, 0x1f, RZ ;  /* 0x0000001f04047819 */ /* 0x000fe800000006ff */
[----:B------:R-:W1:Y:S02]  /*1db0*/  SYNCS.PHASECHK.TRANS64.TRYWAIT P0, [UR9+0x30], R4 ;  /* 0x00003004ff0075a7 */ /* 0x000e640008001109 */
[----:B-1----:R-:W-:Y:S05]  /*1dc0*/  @!P0 BRA `(.L_x_25) ;  /* 0x0000007000d48947 */ /* 0x002fea0003800000 */
.L_x_24:
[----:B------:R2:W-:Y:S01]  /*1dd0*/  @!P5 SYNCS.ARRIVE.TRANS64 RZ, [UR9], R3 ;  /* 0x00000003ffffd9a7 */ /* 0x0005e20008000009 */
[----:B------:R-:W-:Y:S04]  /*1de0*/  BSSY.RECONVERGENT B0, `(.L_x_26) ;  /* 0x0000003000007945 */ /* 0x000fe80003800200 */
[----:B------:R-:W-:Y:S05]  /*1df0*/  @P4 BRA `(.L_x_27) ;  /* 0x0000000000044947 */ /* 0x000fea0003800000 */
[----:B------:R-:W-:Y:S05]  /*1e00*/  BPT.TRAP 0x1 ;  /* 0x000000040000795c */ /* 0x000fea0000300000 */
.L_x_27:
[----:B------:R-:W-:Y:S05]  /*1e10*/  BSYNC.RECONVERGENT B0 ;  /* 0x0000000000007941 */ /* 0x000fea0003800200 */
.L_x_26:
        /* <DEDUP_REMOVED lines=8> */
[----:B------:R-:W-:Y:S02]  /*1ea0*/  UIADD3 UR39, UPT, UPT, UR28, 0x1, URZ ;  /* 0x000000011c277890 */ /* 0x000fe4000fffe0ff */
[----:B------:R-:W-:Y:S01]  /*1eb0*/  UIADD3 UR46, UP1, UPT, UR36, 0x80, URZ ;  /* 0x00000080242e7890 */ /* 0x000fe2000ff3e0ff */
[----:B-1----:R-:W-:Y:S01]  /*1ec0*/  MOV R2, UR33 ;  /* 0x0000002100027c02 */ /* 0x002fe20008000f00 */
[----:B------:R-:W-:Y:S02]  /*1ed0*/  ULEA UR16, UR38, UR22, 0xe ;  /* 0x0000001626107291 */ /* 0x000fe4000f8e70ff */
[----:B------:R-:W-:Y:S01]  /*1ee0*/  UPRMT UR41, UR6, 0x40, UR7 ;  /* 0x0000004006297896 */ /* 0x000fe20008000007 */
[----:B------:R-:W-:Y:S01]  /*1ef0*/  SHF.L.U32 R2, R2, 0x1f, RZ ;  /* 0x0000001f02027819 */ /* 0x000fe200000006ff */
[----:B------:R-:W-:Y:S02]  /*1f00*/  UISETP.NE.AND UP2, UPT, UR39, UR26, UPT ;  /* 0x0000001a2700728c */ /* 0x000fe4000bf45270 */
[----:B------:R-:W-:Y:S01]  /*1f10*/  USHF.L.U32 UR10, UR30, 0x6, URZ ;  /* 0x000000061e0a7899 */ /* 0x000fe200080006ff */
[----:B------:R1:W3:Y:S01]  /*1f20*/  SYNCS.PHASECHK.TRANS64.TRYWAIT P1, [UR8+0x30], R2 ;  /* 0x00003002ff0075a7 */ /* 0x0002e20008021108 */
[----:B------:R-:W-:Y:S02]  /*1f30*/  UIADD3.X UR47, UPT, UPT, URZ, UR37, URZ, UP1, !UPT ;  /* 0x00000025ff2f7290 */ /* 0x000fe40008ffe4ff */
[----:B------:R-:W-:Y:S02]  /*1f40*/  UIADD3 UR8, UPT, UPT, UR16, 0x8400, URZ ;  /* 0x0000840010087890 */ /* 0x000fe4000fffe0ff */
[----:B------:R-:W-:Y:S02]  /*1f50*/  UPRMT UR48, UR41, 0x5410, URZ ;  /* 0x0000541029307896 */ /* 0x000fe400080000ff */
[----:B------:R-:W-:Y:S02]  /*1f60*/  UIADD3 UR44, UP0, UPT, UR36, 0x180, URZ ;  /* 0x00000180242c7890 */ /* 0x000fe4000ff1e0ff */
[----:B------:R-:W-:Y:S02]  /*1f70*/  UIADD3 UR16, UPT, UPT, UR16, 0x20400, URZ ;  /* 0x0002040010107890 */ /* 0x000fe4000fffe0ff */
[----:B------:R-:W-:Y:S02]  /*1f80*/  UIADD3.X UR45, UPT, UPT, URZ, UR37, URZ, UP0, !UPT ;  /* 0x00000025ff2d7290 */ /* 0x000fe400087fe4ff */
[----:B------:R-:W-:Y:S01]  /*1f90*/  UIADD3 UR38, UPT, UPT, UR29, 0x1, URZ ;  /* 0x000000011d267890 */ /* 0x000fe2000fffe0ff */
[----:B------:R1:W-:Y:S01]  /*1fa0*/  UTMALDG.4D.IM2COL [UR8], [UR46], UR48 ;  /* 0x000000082e0073b4 */ /* 0x0003e20008058030 */
[----:B------:R-:W-:Y:S02]  /*1fb0*/  @UP2 UIADD3 UR38, UPT, UPT, UR29, URZ, URZ ;  /* 0x000000ff1d262290 */ /* 0x000fe4000fffe0ff */
[----:B------:R-:W-:Y:S02]  /*1fc0*/  UIADD3 UR41, UPT, UPT, UR30, 0x1, URZ ;  /* 0x000000011e297890 */ /* 0x000fe4000fffe0ff */
[----:B------:R-:W-:Y:S02]  /*1fd0*/  UISETP.NE.AND UP0, UPT, UR38, UR25, UPT ;  /* 0x000000192600728c */ /* 0x000fe4000bf05270 */
[----:B------:R-:W-:Y:S01]  /*1fe0*/  UIADD3 UR49, UPT, UPT, UR40, -0x1, URZ ;  /* 0xffffffff28317890 */ /* 0x000fe2000fffe0ff */
[----:B------:R-:W-:Y:S01]  /*1ff0*/  UMOV UR42, 0x0 ;  /* 0x00000000002a7882 */ /* 0x000fe20000000000 */
[----:B------:R-:W-:Y:S01]  /*2000*/  UMOV UR43, 0x10000000 ;  /* 0x10000000002b7882 */ /* 0x000fe20000000000 */
[----:B------:R-:W-:Y:S01]  /*2010*/  UMOV UR19, UR27 ;  /* 0x0000001b00137c82 */ /* 0x000fe20008000000 */
[----:B------:R-:W-:Y:S01]  /*2020*/  UMOV UR20, UR28 ;  /* 0x0000001c00147c82 */ /* 0x000fe20008000000 */
[----:B------:R-:W-:Y:S01]  /*2030*/  USEL UR28, UR39, URZ, UP2 ;  /* 0x000000ff271c7287 */ /* 0x000fe20009000000 */
[----:B------:R-:W-:Y:S03]  /*2040*/  UMOV UR21, UR29 ;  /* 0x0000001d00157c82 */ /* 0x000fe60008000000 */
[----:B------:R-:W-:Y:S02]  /*2050*/  @UP0 UIADD3 UR41, UPT, UPT, UR30, URZ, URZ ;  /* 0x000000ff1e290290 */ /* 0x000fe4000fffe0ff */
[----:B------:R-:W-:Y:S01]  /*2060*/  USEL UR29, UR38, URZ, UP0 ;  /* 0x000000ff261d7287 */ /* 0x000fe20008000000 */
[----:B------:R-:W-:Y:S01]  /*2070*/  UMOV UR17, UR9 ;  /* 0x0000000900117c82 */ /* 0x000fe20008000000 */
[----:B------:R-:W-:Y:S01]  /*2080*/  UMOV UR18, UR10 ;  /* 0x0000000a00127c82 */ /* 0x000fe20008000000 */
[----:B------:R-:W-:Y:S01]  /*2090*/  UISETP.GT.U32.AND UP0, UPT, UR40, 0x1, UPT ;  /* 0x000000012800788c */ /* 0x000fe2000bf04070 */
[----:B------:R1:W-:Y:S01]  /*20a0*/  UTMALDG.4D [UR16], [UR44], desc[UR42] ;  /* 0x00002a102c0075b4 */ /* 0x0003e20008019000 */
[----:B------:R-:W-:Y:S01]  /*20b0*/  UMOV UR38, UR32 ;  /* 0x0000002000267c82 */ /* 0x000fe20008000000 */
[----:B------:R-:W-:Y:S01]  /*20c0*/  UMOV UR40, UR49 ;  /* 0x0000003100287c82 */ /* 0x000fe20008000000 */
[----:B------:R-:W-:Y:S05]  /*20d0*/  UMOV UR30, UR41 ;  /* 0x00000029001e7c82 */ /* 0x000fea0008000000 */
[----:B-1----:R-:W-:Y:S05]  /*20e0*/  BRA.U UP0, `(.L_x_28) ;  /* 0xfffffffd001c7547 */ /* 0x002fea000b83ffff */
.L_x_23:
[----:B--2---:R-:W-:Y:S01]  /*20f0*/  SHF.L.U32 R3, R13, 0x1f, RZ ;  /* 0x0000001f0d037819 */ /* 0x004fe200000006ff */
[----:B------:R-:W-:-:S03]  /*2100*/  NOP ;  /* 0x0000000000007918 */ /* 0x000fc60000000000 */
[----:B------:R-:W2:Y:S02]  /*2110*/  SYNCS.PHASECHK.TRANS64.TRYWAIT P0, [UR22+0xb0], R3 ;  /* 0x0000b003ff0075a7 */ /* 0x000ea40008001116 */
[----:B--2---:R-:W-:Y:S05]  /*2120*/  @!P0 BRA `(.L_x_29) ;  /* 0x0000007000148947 */ /* 0x004fea0003800000 */
.L_x_128:
[----:B------:R-:W2:Y:S01]  /*2130*/  LDS.128 R4, [UR22+0xf0] ;  /* 0x0000f016ff047984 */ /* 0x000ea20008000c00 */
[----:B------:R-:W-:Y:S01]  /*2140*/  UIADD3 UR4, UPT, UPT, UR22, 0xb8, URZ ;  /* 0x000000b816047890 */ /* 0x000fe2000fffe0ff */
[----:B------:R-:W-:Y:S01]  /*2150*/  ISETP.GE.AND P0, PT, R40, 0x1, PT ;  /* 0x000000012800780c */ /* 0x000fe20003f06270 */
[----:B------:R-:W-:Y:S01]  /*2160*/  @!PT LDS RZ, [RZ] ;  /* 0x00000000fffff984 */ /* 0x000fe20000000800 */
[----:B------:R-:W-:Y:S01]  /*2170*/  @!PT LDS RZ, [RZ] ;  /* 0x00000000fffff984 */ /* 0x000fe20000000800 */
[----:B------:R-:W-:Y:S01]  /*2180*/  @!PT LDS RZ, [RZ] ;  /* 0x00000000fffff984 */ /* 0x000fe20000000800 */
[----:B------:R-:W-:Y:S01]  /*2190*/  @!PT LDS RZ, [RZ] ;  /* 0x00000000fffff984 */ /* 0x000fe20000000800 */
[----:B------:R1:W-:Y:S06]  /*21a0*/  MEMBAR.ALL.CTA ;  /* 0x0000000000007992 */ /* 0x0003ec0000008000 */
[----:B-1----:R-:W1:Y:S01]  /*21b0*/  FENCE.VIEW.ASYNC.S ;  /* 0x00000000000073c6 */ /* 0x002e620000000000 */
[----:B------:R-:W-:-:S09]  /*21c0*/  UPRMT UR4, URZ, 0x654, UR4 ;  /* 0x00000654ff047896 */ /* 0x000fd20008000004 */
[----:B-1----:R-:W-:Y:S01]  /*21d0*/  SYNCS.ARRIVE.TRANS64.RED.A1T0 RZ, [UR4], RZ ;  /* 0x000000ffffff79a7 */ /* 0x002fe20008100404 */
[----:B--2---:R-:W-:-:S13]  /*21e0*/  LOP3.LUT P3, RZ, R6, 0x1, RZ, 0xc0, !PT ;  /* 0x0000000106ff7812 */ /* 0x004fda000786c0ff */
[----:B------:R-:W-:Y:S02]  /*21f0*/  @P3 MOV R12, R4 ;  /* 0x00000004000c3202 */ /* 0x000fe40000000f00 */
[----:B------:R-:W-:Y:S01]  /*2200*/  @P3 LOP3.LUT R11, R5, 0xffff, RZ, 0xc0, !PT ;  /* 0x0000ffff050b3812 */ /* 0x000fe200078ec0ff */
[----:B------:R-:W-:Y:S06]  /*2210*/  @!P0 BRA `(.L_x_30) ;  /* 0x0000000000b88947 */ /* 0x000fec0003800000 */
[----:B------:R-:W1:Y:S01]  /*2220*/  LDC.64 R4, c[0x0][0xb18] ;  /* 0x0002c600ff047b82 */ /* 0x000e620000000a00 */
[----:B----4-:R-:W-:-:S07]  /*2230*/  ISETP.NE.AND P2, PT, R40, 0x1, PT ;  /* 0x000000012800780c */ /* 0x010fce0003f45270 */
[----:B------:R-:W2:Y:S08]  /*2240*/  LDC.64 R6, c[0x0][0xb10] ;  /* 0x0002c400ff067b82 */ /* 0x000eb00000000a00 */
[----:B------:R-:W4:Y:S08]  /*2250*/  LDC R8, c[0x0][0xb20] ;  /* 0x0002c800ff087b82 */ /* 0x000f300000000800 */
[----:B------:R-:W3:Y:S01]  /*2260*/  LDC R9, c[0x0][0xb0c] ;  /* 0x0002c300ff097b82 */ /* 0x000ee20000000800 */
[----:B-1----:R-:W-:Y:S01]  /*2270*/  IMAD.HI.U32 R15, R0, R5, RZ ;  /* 0x00000005000f7227 */ /* 0x002fe200078e00ff */
[----:B------:R-:W-:-:S03]  /*2280*/  ISETP.NE.AND P0, PT, R4, 0x1, PT ;  /* 0x000000010400780c */ /* 0x000fc60003f05270 */
[----:B------:R-:W-:-:S03]  /*2290*/  IMAD.HI.U32 R5, R11, R5, RZ ;  /* 0x000000050b057227 */ /* 0x000fc600078e00ff */
[----:B------:R-:W1:Y:S01]  /*22a0*/  LDC.64 R2, c[0x0][0xb28] ;  /* 0x0002ca00ff027b82 */ /* 0x000e620000000a00 */
[----:B--2---:R-:W-:-:S04]  /*22b0*/  IMAD.HI.U32 R16, R10, R6, RZ ;  /* 0x000000060a107227 */ /* 0x004fc800078e00ff */
[----:B------:R-:W-:Y:S01]  /*22c0*/  IMAD.HI.U32 R17, R12, R6, RZ ;  /* 0x000000060c117227 */ /* 0x000fe200078e00ff */
[----:B------:R-:W-:Y:S02]  /*22d0*/  SHF.R.U32.HI R16, RZ, R7, R16 ;  /* 0x00000007ff107219 */ /* 0x000fe40000011610 */
[-C--:B----4-:R-:W-:Y:S02]  /*22e0*/  SHF.R.U32.HI R15, RZ, R8.reuse, R15 ;  /* 0x00000008ff0f7219 */ /* 0x090fe4000001160f */
[----:B------:R-:W-:Y:S02]  /*22f0*/  SHF.R.U32.HI R5, RZ, R8, R5 ;  /* 0x00000008ff057219 */ /* 0x000fe40000011605 */
[----:B------:R-:W-:Y:S02]  /*2300*/  SEL R15, R0, R15, !P0 ;  /* 0x0000000f000f7207 */ /* 0x000fe40004000000 */
[----:B------:R-:W-:Y:S02]  /*2310*/  SHF.R.U32.HI R17, RZ, R7, R17 ;  /* 0x00000007ff117219 */ /* 0x000fe40000011611 */
[----:B---3--:R-:W-:-:S02]  /*2320*/  ISETP.NE.AND P1, PT, R9, 0x1, PT ;  /* 0x000000010900780c */ /* 0x008fc40003f25270 */
[----:B------:R-:W-:Y:S02]  /*2330*/  SEL R5, R11, R5, !P0 ;  /* 0x000000050b057207 */ /* 0x000fe40004000000 */
[----:B------:R-:W-:Y:S02]  /*2340*/  SEL R16, R10, R16, !P1 ;  /* 0x000000100a107207 */ /* 0x000fe40004800000 */
[----:B------:R-:W-:Y:S01]  /*2350*/  SEL R17, R12, R17, !P1 ;  /* 0x000000110c117207 */ /* 0x000fe20004800000 */
[----:B-1----:R-:W-:-:S04]  /*2360*/  IMAD.HI.U32 R14, R15, R2, RZ ;  /* 0x000000020f0e7227 */ /* 0x002fc800078e00ff */
        /* <DEDUP_REMOVED lines=10> */
[----:B------:R-:W-:-:S04]  /*2410*/  @!P0 IMAD.HI.U32 R7, R17, R2, RZ ;  /* 0x0000000211078227 */ /* 0x000fc800078e00ff */
[----:B------:R-:W-:Y:S01]  /*2420*/  IMAD.MOV R2, RZ, RZ, -R6 ;  /* 0x000000ffff027224 */ /* 0x000fe200078e0a06 */
[----:B------:R-:W-:Y:S02]  /*2430*/  @!P0 SHF.R.U32.HI R3, RZ, R3, R7 ;  /* 0x00000003ff038219 */ /* 0x000fe40000011607 */
[----:B------:R-:W-:Y:S01]  /*2440*/  IADD3 R7, PT, PT, -R5, RZ, RZ ;  /* 0x000000ff05077210 */ /* 0x000fe20007ffe1ff */
[----:B------:R-:W-:Y:S01]  /*2450*/  IMAD R2, R40, R2, R5 ;  /* 0x0000000228027224 */ /* 0x000fe200078e0205 */
        /* <DEDUP_REMOVED lines=10> */
.L_x_30:
[----:B------:R-:W1:Y:S02]  /*2500*/  LDCU UR4, c[0x0][0xb30] ;  /* 0x00016600ff0477ac */ /* 0x000e640008000800 */
[----:B-1----:R-:W-:-:S09]  /*2510*/  UISETP.NE.AND UP0, UPT, UR4, 0x1, UPT ;  /* 0x000000010400788c */ /* 0x002fd2000bf05270 */
[----:B------:R-:W-:Y:S05]  /*2520*/  BRA.U UP0, `(.L_x_31) ;  /* 0x0000000100407547 */ /* 0x000fea000b800000 */
[----:B------:R-:W1:Y:S08]  /*2530*/  LDC.64 R4, c[0x0][0xb10] ;  /* 0x0002c400ff047b82 */ /* 0x000e700000000a00 */
[----:B------:R-:W2:Y:S08]  /*2540*/  LDC.64 R2, c[0x0][0xb18] ;  /* 0x0002c600ff027b82 */ /* 0x000eb00000000a00 */
[----:B------:R-:W3:Y:S08]  /*2550*/  LDC R6, c[0x0][0xb20] ;  /* 0x0002c800ff067b82 */ /* 0x000ef00000000800 */
[----:B------:R-:W4:Y:S01]  /*2560*/  LDC R7, c[0x0][0xb0c] ;  /* 0x0002c300ff077b82 */ /* 0x000f220000000800 */
[----:B-1----:R-:W-:-:S05]  /*2570*/  IMAD.HI.U32 R4, R12, R4, RZ ;  /* 0x000000040c047227 */ /* 0x002fca00078e00ff */
[----:B------:R-:W-:Y:S01]  /*2580*/  SHF.R.U32.HI R4, RZ, R5, R4 ;  /* 0x00000005ff047219 */ /* 0x000fe20000011604 */
[----:B--2---:R-:W-:Y:S01]  /*2590*/  IMAD.HI.U32 R3, R11, R3, RZ ;  /* 0x000000030b037227 */ /* 0x004fe200078e00ff */
[----:B------:R-:W-:-:S04]  /*25a0*/  ISETP.NE.AND P0, PT, R2, 0x1, PT ;  /* 0x000000010200780c */ /* 0x000fc80003f05270 */
[----:B---3--:R-:W-:-:S04]  /*25b0*/  SHF.R.U32.HI R3, RZ, R6, R3 ;  /* 0x00000006ff037219 */ /* 0x008fc80000011603 */
[----:B------:R-:W-:Y:S02]  /*25c0*/  SEL R3, R11, R3, !P0 ;  /* 0x000000030b037207 */ /* 0x000fe40004000000 */
[----:B----4-:R-:W-:-:S04]  /*25d0*/  ISETP.NE.AND P1, PT, R7, 0x1, PT ;  /* 0x000000010700780c */ /* 0x010fc80003f25270 */
[----:B------:R-:W-:-:S05]  /*25e0*/  SEL R4, R12, R4, !P1 ;  /* 0x000000040c047207 */ /* 0x000fca0004800000 */
[----:B------:R-:W-:Y:S02]  /*25f0*/  IMAD.IADD R5, R3, 0x1, -R4 ;  /* 0x0000000103057824 */ /* 0x000fe400078e0a04 */
[----:B------:R-:W-:Y:S02]  /*2600*/  IMAD.IADD R3, R4, 0x1, -R3 ;  /* 0x0000000104037824 */ /* 0x000fe400078e0a03 */
[----:B------:R-:W-:Y:S02]  /*2610*/  IMAD R12, R5, R7, R12 ;  /* 0x00000007050c7224 */ /* 0x000fe400078e020c */
[----:B------:R-:W-:-:S07]  /*2620*/  IMAD R11, R3, R2, R11 ;  /* 0x00000002030b7224 */ /* 0x000fce00078e020b */
.L_x_31:
[----:B------:R-:W-:Y:S01]  /*2630*/  UMOV UR20, UR31 ;  /* 0x0000001f00147c82 */ /* 0x000fe20008000000 */
[----:B------:R-:W-:Y:S01]  /*2640*/  PLOP3.LUT P0, PT, PT, PT, PT, 0x80, 0x8 ;  /* 0x000000000008781c */ /* 0x000fe20003f0f070 */
[----:B------:R-:W-:Y:S01]  /*2650*/  IMAD.IADD R17, R12, 0x1, R91 ;  /* 0x000000010c117824 */ /* 0x000fe200078e025b */
[----:B------:R-:W-:Y:S01]  /*2660*/  LOP3.LUT R13, R13, 0x1, RZ, 0x3c, !PT ;  /* 0x000000010d0d7812 */ /* 0x000fe200078e3cff */
[----:B------:R-:W-:Y:S01]  /*2670*/  IMAD.IADD R14, R11, 0x1, R90 ;  /* 0x000000010b0e7824 */ /* 0x000fe200078e025a */
[----:B------:R-:W-:Y:S09]  /*2680*/  @P3 BRA `(.L_x_32) ;  /* 0xffffffec00683947 */ /* 0x000ff2000383ffff */
[----:B------:R-:W-:Y:S01]  /*2690*/  UIADD3 UR22, UPT, UPT, UR22, 0x30, URZ ;  /* 0x0000003016167890 */ /* 0x000fe2000fffe0ff */
[----:B------:R-:W-:-:S03]  /*26a0*/  MOV R2, UR33 ;  /* 0x0000002100027c02 */ /* 0x000fc60008000f00 */
[----:B------:R-:W-:Y:S01]  /*26b0*/  ULEA UR4, UR32, UR22, 0x3 ;  /* 0x0000001620047291 */ /* 0x000fe2000f8e18ff */
[----:B------:R-:W-:-:S08]  /*26c0*/  SHF.L.U32 R2, R2, 0x1f, RZ ;  /* 0x0000001f02027819 */ /* 0x000fd000000006ff */
[----:B------:R-:W1:Y:S02]  /*26d0*/  SYNCS.PHASECHK.TRANS64.TRYWAIT P0, [UR4], R2 ;  /* 0x00000002ff0075a7 */ /* 0x000e640008001104 */
[----:B-1----:R-:W-:Y:S05]  /*26e0*/  @!P0 BRA `(.L_x_33) ;  /* 0x0000006800bc8947 */ /* 0x002fea0003800000 */
.L_x_130:
[----:B------:R-:W-:-:S04]  /*26f0*/  UIADD3 UR6, UPT, UPT, UR32, 0x1, URZ ;  /* 0x0000000120067890 */ /* 0x000fc8000fffe0ff */
[----:B------:R-:W-:-:S04]  /*2700*/  UISETP.NE.AND UP0, UPT, UR6, 0x6, UPT ;  /* 0x000000060600788c */ /* 0x000fc8000bf05270 */
[----:B------:R-:W-:Y:S02]  /*2710*/  USEL UR5, URZ, 0x1, UP0 ;  /* 0x00000001ff057887 */ /* 0x000fe40008000000 */
[----:B------:R-:W-:Y:S02]  /*2720*/  USEL UR6, UR6, URZ, UP0 ;  /* 0x000000ff06067287 */ /* 0x000fe40008000000 */
[----:B------:R-:W-:Y:S02]  /*2730*/  ULOP3.LUT UR5, UR33, UR5, URZ, 0x3c, !UPT ;  /* 0x0000000521057292 */ /* 0x000fe4000f8e3cff */
[----:B------:R-:W-:-:S04]  /*2740*/  ULEA UR4, UR6, UR22, 0x3 ;  /* 0x0000001606047291 */ /* 0x000fc8000f8e18ff */
[----:B-1----:R-:W-:-:S04]  /*2750*/  MOV R2, UR5 ;  /* 0x0000000500027c02 */ /* 0x002fc80008000f00 */
[----:B------:R-:W-:-:S04]  /*2760*/  SHF.L.U32 R2, R2, 0x1f, RZ ;  /* 0x0000001f02027819 */ /* 0x000fc800000006ff */
[----:B------:R-:W1:Y:S02]  /*2770*/  SYNCS.PHASECHK.TRANS64.TRYWAIT P0, [UR4], R2 ;  /* 0x00000002ff0075a7 */ /* 0x000e640008001104 */
[----:B-1----:R-:W-:Y:S05]  /*2780*/  @!P0 BRA `(.L_x_34) ;  /* 0x0000006800ac8947 */ /* 0x002fea0003800000 */
.L_x_132:
        /* <DEDUP_REMOVED lines=10> */
.L_x_134:
        /* <DEDUP_REMOVED lines=10> */
.L_x_136:
        /* <DEDUP_REMOVED lines=10> */
.L_x_138:
[----:B------:R-:W-:-:S04]  /*2970*/  UIADD3 UR6, UPT, UPT, UR6, 0x1, URZ ;  /* 0x0000000106067890 */ /* 0x000fc8000fffe0ff */
[----:B------:R-:W-:-:S04]  /*2980*/  UISETP.NE.AND UP0, UPT, UR6, 0x6, UPT ;  /* 0x000000060600788c */ /* 0x000fc8000bf05270 */
[----:B------:R-:W-:Y:S02]  /*2990*/  USEL UR4, URZ, 0x1, UP0 ;  /* 0x00000001ff047887 */ /* 0x000fe40008000000 */
[----:B------:R-:W-:Y:S02]  /*29a0*/  USEL UR6, UR6, URZ, UP0 ;  /* 0x000000ff06067287 */ /* 0x000fe40008000000 */
[----:B------:R-:W-:Y:S02]  /*29b0*/  ULOP3.LUT UR4, UR5, UR4, URZ, 0x3c, !UPT ;  /* 0x0000000405047292 */ /* 0x000fe4000f8e3cff */
[----:B------:R-:W-:-:S04]  /*29c0*/  ULEA UR6, UR6, UR22, 0x3 ;  /* 0x0000001606067291 */ /* 0x000fc8000f8e18ff */
[----:B-1----:R-:W-:Y:S02]  /*29d0*/  IMAD.U32 R2, RZ, RZ, UR4 ;  /* 0x00000004ff027e24 */ /* 0x002fe4000f8e00ff */
[----:B------:R-:W-:-:S03]  /*29e0*/  MOV R0, UR6 ;  /* 0x0000000600007c02 */ /* 0x000fc60008000f00 */
[----:B------:R-:W-:-:S07]  /*29f0*/  SHF.L.U32 R2, R2, 0x1f, RZ ;  /* 0x0000001f02027819 */ /* 0x000fce00000006ff */
.L_x_38:
[----:B-1----:R1:W2:Y:S02]  /*2a00*/  SYNCS.PHASECHK.TRANS64.TRYWAIT P0, [R0+URZ], R2 ;  /* 0x00000002000075a7 */ /* 0x0022a400080011ff */
[----:B--2---:R-:W-:Y:S05]  /*2a10*/  @!P0 NANOSLEEP.SYNCS 0x989680 ;  /* 0x009896800000895d */ /* 0x004fea0003900000 */
[----:B------:R-:W2:Y:S02]  /*2a20*/  @!P0 SYNCS.PHASECHK.TRANS64 P0, [R0+URZ], R2 ;  /* 0x00000002000085a7 */ /* 0x000ea400080010ff */
[----:B--2---:R-:W-:Y:S05]  /*2a30*/  @P0 EXIT ;  /* 0x000000000000094d */ /* 0x004fea0003800000 */
[----:B------:R-:W-:Y:S05]  /*2a40*/  BRA `(.L_x_38) ;  /* 0xfffffffc00ec7947 */ /* 0x000fea000383ffff */
.L_x_16:
[----:B------:R-:W-:-:S04]  /*2a50*/  UISETP.NE.AND UP1, UPT, UR45, URZ, UPT ;  /* 0x000000ff2d00728c */ /* 0x000fc8000bf25270 */
[----:B------:R-:W-:-:S09]  /*2a60*/  UISETP.NE.OR UP1, UPT, UR8, 0x1, UP1 ;  /* 0x000000010800788c */ /* 0x000fd20008f25670 */
[----:B------:R-:W-:Y:S05]  /*2a70*/  BRA.U UP1, `(.L_x_39) ;  /* 0x0000000101b07547 */ /* 0x000fea000b800000 */
[----:B------:R-:W-:Y:S01]  /*2a80*/  UMOV UR4, 0x400 ;  /* 0x0000040000047882 */ /* 0x000fe20000000000 */
[----:B------:R-:W-:Y:S01]  /*2a90*/  HFMA2 R3, -RZ, RZ, 0, 5.9604644775390625e-08 ;  /* 0x00000001ff037431 */ /* 0x000fe200000001ff */
[----:B------:R-:W-:Y:S01]  /*2aa0*/  ULEA UR45, UR45, UR4, 0x18 ;  /* 0x000000042d2d7291 */ /* 0x000fe2000f8ec0ff */
[----:B------:R-:W-:Y:S01]  /*2ab0*/  ISETP.NE.AND P0, PT, R2, RZ, PT ;  /* 0x000000ff0200720c */ /* 0x000fe20003f05270 */
[----:B------:R-:W-:Y:S02]  /*2ac0*/  IMAD.MOV.U32 R8, RZ, RZ, RZ ;  /* 0x000000ffff087224 */ /* 0x000fe400078e00ff */
[----:B------:R-:W-:Y:S02]  /*2ad0*/  UIADD3 UR6, UPT, UPT, UR45, 0xb8, URZ ;  /* 0x000000b82d067890 */ /* 0x000fe4000fffe0ff */
[----:B------:R-:W-:Y:S02]  /*2ae0*/  UIADD3 UR7, UPT, UPT, UR45, 0xb0, URZ ;  /* 0x000000b02d077890 */ /* 0x000fe4000fffe0ff */
[----:B------:R-:W-:-:S12]  /*2af0*/  UPRMT UR6, URZ, 0x654, UR6 ;  /* 0x00000654ff067896 */ /* 0x000fd80008000006 */
.L_x_42:
[----:B------:R-:W-:Y:S01]  /*2b00*/  SHF.L.U32 R6, R3, 0x1f, RZ ;  /* 0x0000001f03067819 */ /* 0x000fe200000006ff */
[----:B------:R-:W-:Y:S02]  /*2b10*/  IMAD.U32 R4, RZ, RZ, UR7 ;  /* 0x00000007ff047e24 */ /* 0x000fe4000f8e00ff */
[----:B------:R-:W-:Y:S01]  /*2b20*/  @!P0 IMAD.MOV.U32 R5, RZ, RZ, 0x10 ;  /* 0x00000010ff058424 */ /* 0x000fe200078e00ff */
[----:B------:R-:W1:Y:S02]  /*2b30*/  SYNCS.PHASECHK.TRANS64.TRYWAIT P1, [UR45+0xb8], R6 ;  /* 0x0000b806ff0075a7 */ /* 0x000e64000802112d */
[----:B------:R-:W-:-:S04]  /*2b40*/  PRMT R4, R2, 0x654, R4 ;  /* 0x0000065402047816 */ /* 0x000fc80000000004 */
[----:B------:R-:W-:Y:S01]  /*2b50*/  SEL R0, R4, R0, !P0 ;  /* 0x0000000004007207 */ /* 0x000fe20004000000 */
[----:B-1----:R-:W-:Y:S06]  /*2b60*/  @!P1 BRA `(.L_x_40) ;  /* 0x0000006800149947 */ /* 0x002fec0003800000 */
.L_x_140:
[----:B------:R-:W-:Y:S01]  /*2b70*/  UIADD3 UR4, UPT, UPT, UR45, 0xf0, URZ ;  /* 0x000000f02d047890 */ /* 0x000fe2000fffe0ff */
[----:B------:R2:W-:Y:S01]  /*2b80*/  @!P0 SYNCS.ARRIVE.TRANS64.RED RZ, [R0+URZ], R5 ;  /* 0x0000000500ff89a7 */ /* 0x0005e200080004ff */
[----:B------:R-:W-:Y:S01]  /*2b90*/  UIADD3 UR5, UPT, UPT, UR45, 0xb0, URZ ;  /* 0x000000b02d057890 */ /* 0x000fe2000fffe0ff */
[----:B------:R-:W-:-:S08]  /*2ba0*/  LOP3.LUT R3, R3, 0x1, RZ, 0x3c, !PT ;  /* 0x0000000103037812 */ /* 0x000fd000078e3cff */
[----:B------:R-:W-:Y:S06]  /*2bb0*/  UGETNEXTWORKID.BROADCAST [UR4], [UR5] ;  /* 0x00000000040073ca */ /* 0x000fec0008000100 */
[----:B--2---:R-:W-:-:S04]  /*2bc0*/  SHF.L.U32 R5, R8, 0x1f, RZ ;  /* 0x0000001f08057819 */ /* 0x004fc800000006ff */
[----:B------:R-:W2:Y:S02]  /*2bd0*/  SYNCS.PHASECHK.TRANS64.TRYWAIT P1, [UR45+0xb0], R5 ;  /* 0x0000b005ff0075a7 */ /* 0x000ea4000802112d */
[----:B--2---:R-:W-:Y:S05]  /*2be0*/  @!P1 BRA `(.L_x_41) ;  /* 0x00000068000c9947 */ /* 0x004fea0003800000 */
.L_x_142:
[----:B-1----:R-:W1:Y:S01]  /*2bf0*/  LDS.128 R4, [UR45+0xf0] ;  /* 0x0000f02dff047984 */ /* 0x002e620008000c00 */
[----:B------:R-:W-:Y:S01]  /*2c00*/  LOP3.LUT R8, R8, 0x1, RZ, 0x3c, !PT ;  /* 0x0000000108087812 */ /* 0x000fe200078e3cff */
[----:B------:R-:W-:Y:S01]  /*2c10*/  @!PT LDS RZ, [RZ] ;  /* 0x00000000fffff984 */ /* 0x000fe20000000800 */
[----:B------:R-:W-:Y:S01]  /*2c20*/  @!PT LDS RZ, [RZ] ;  /* 0x00000000fffff984 */ /* 0x000fe20000000800 */
[----:B------:R-:W-:Y:S01]  /*2c30*/  @!PT LDS RZ, [RZ] ;  /* 0x00000000fffff984 */ /* 0x000fe20000000800 */
[----:B------:R-:W-:Y:S01]  /*2c40*/  @!PT LDS RZ, [RZ] ;  /* 0x00000000fffff984 */ /* 0x000fe20000000800 */
[----:B------:R2:W-:Y:S06]  /*2c50*/  MEMBAR.ALL.CTA ;  /* 0x0000000000007992 */ /* 0x0005ec0000008000 */
[----:B--2---:R-:W2:Y:S02]  /*2c60*/  FENCE.VIEW.ASYNC.S ;  /* 0x00000000000073c6 */ /* 0x004ea40000000000 */
[----:B--2---:R-:W-:Y:S01]  /*2c70*/  SYNCS.ARRIVE.TRANS64.RED.A1T0 RZ, [UR6], RZ ;  /* 0x000000ffffff79a7 */ /* 0x004fe20008100406 */
[----:B-1----:R-:W-:-:S13]  /*2c80*/  LOP3.LUT P1, RZ, R6, 0x1, RZ, 0xc0, !PT ;  /* 0x0000000106ff7812 */ /* 0x002fda000782c0ff */
[----:B------:R-:W-:Y:S05]  /*2c90*/  @P1 BRA `(.L_x_42) ;  /* 0xfffffffc00981947 */ /* 0x000fea000383ffff */
[----:B------:R-:W-:-:S04]  /*2ca0*/  SHF.L.U32 R0, R3, 0x1f, RZ ;  /* 0x0000001f03007819 */ /* 0x000fc800000006ff */
[----:B------:R-:W1:Y:S02]  /*2cb0*/  SYNCS.PHASECHK.TRANS64 P0, [UR45+0xb8], R0 ;  /* 0x0000b800ff0075a7 */ /* 0x000e64000800102d */
[----:B-1----:R-:W-:Y:S05]  /*2cc0*/  @P0 EXIT ;  /* 0x000000000000094d */ /* 0x002fea0003800000 */
[----:B------:R-:W-:-:S07]  /*2cd0*/  MOV R0, UR45 ;  /* 0x0000002d00007c02 */ /* 0x000fce0008000f00 */
.L_x_43:
[----:B-1----:R-:W-:-:S04]  /*2ce0*/  SHF.L.U32 R2, R3, 0x1f, RZ ;  /* 0x0000001f03027819 */ /* 0x002fc800000006ff */
[----:B------:R1:W2:Y:S03]  /*2cf0*/  SYNCS.PHASECHK.TRANS64.TRYWAIT P0, [R0+URZ+0xb8], R2 ;  /* 0x0000b802000075a7 */ /* 0x0002a600080011ff */
[----:B--2---:R-:W-:Y:S05]  /*2d00*/  @!P0 NANOSLEEP.SYNCS 0x989680 ;  /* 0x009896800000895d */ /* 0x004fea0003900000 */
[----:B------:R-:W2:Y:S02]  /*2d10*/  @!P0 SYNCS.PHASECHK.TRANS64 P0, [R0+URZ+0xb8], R2 ;  /* 0x0000b802000085a7 */ /* 0x000ea400080010ff */
[----:B--2---:R-:W-:Y:S05]  /*2d20*/  @P0 EXIT ;  /* 0x000000000000094d */ /* 0x004fea0003800000 */
[----:B------:R-:W-:Y:S05]  /*2d30*/  BRA `(.L_x_43) ;  /* 0xfffffffc00e87947 */ /* 0x000fea000383ffff */
.L_x_39:
[----:B------:R-:W-:-:S09]  /*2d40*/  UISETP.NE.AND UP1, UPT, UR8, URZ, UPT ;  /* 0x000000ff0800728c */ /* 0x000fd2000bf25270 */
[----:B------:R-:W-:Y:S05]  /*2d50*/  BRA.U UP1, `(.L_x_44) ;  /* 0x0000000d01787547 */ /* 0x000fea000b800000 */
[----:B------:R-:W-:Y:S01]  /*2d60*/  UMOV UR4, 0x40 ;  /* 0x0000004000047882 */ /* 0x000fe20000000000 */
[----:B------:R-:W-:Y:S01]  /*2d70*/  NOP ;  /* 0x0000000000007918 */ /* 0x000fe20000000000 */
[----:B------:R-:W-:Y:S01]  /*2d80*/  ULEA UR4, UR45, UR4, 0x18 ;  /* 0x000000042d047291 */ /* 0x000fe2000f8ec0ff */
[----:B------:R-:W-:Y:S02]  /*2d90*/  UMOV UR5, 0x400 ;  /* 0x0000040000057882 */ /* 0x000fe40000000000 */
[----:B------:R-:W-:-:S06]  /*2da0*/  ULEA UR45, UR45, UR5, 0x18 ;  /* 0x000000052d2d7291 */ /* 0x000fcc000f8ec0ff */
[----:B------:R-:W1:Y:S02]  /*2db0*/  LDS.U8 R0, [UR4+0x1c] ;  /* 0x00001c04ff007984 */ /* 0x000e640008000000 */
[----:B-1----:R-:W-:-:S13]  /*2dc0*/  ISETP.NE.AND P0, PT, R0, RZ, PT ;  /* 0x000000ff0000720c */ /* 0x002fda0003f05270 */
[----:B------:R-:W-:Y:S05]  /*2dd0*/  @P0 BRA `(.L_x_45) ;  /* 0x0000000000580947 */ /* 0x000fea0003800000 */
[----:B------:R-:W-:-:S13]  /*2de0*/  ELECT P0, URZ, PT ;  /* 0x0000000000ff782f */ /* 0x000fda0003800000 */
[----:B------:R-:W-:Y:S05]  /*2df0*/  @!P0 BRA `(.L_x_46) ;  /* 0x0000000000608947 */ /* 0x000fea0003800000 */
[----:B------:R-:W-:Y:S01]  /*2e00*/  UMOV UR5, 0x10 ;  /* 0x0000001000057882 */ /* 0x000fe20000000000 */
[----:B------:R-:W-:Y:S01]  /*2e10*/  HFMA2 R0, -RZ, RZ, 0, 5.9604644775390625e-08 ;  /* 0x00000001ff007431 */ /* 0x000fe200000001ff */
[----:B------:R-:W-:-:S03]  /*2e20*/  MOV R2, 0xffff ;  /* 0x0000ffff00027802 */ /* 0x000fc60000000f00 */
[----:B------:R-:W-:Y:S04]  /*2e30*/  DEPBAR.LE SB1, 0x36 ;  /* 0x00009d800000791a */ /* 0x000fe80000000000 */
[----:B------:R-:W1:Y:S02]  /*2e40*/  UTCATOMSWS.FIND_AND_SET.ALIGN UP0, UR5, UR5 ;  /* 0x00000005000575e3 */ /* 0x000e640008000800 */
[----:B-1----:R-:W-:Y:S01]  /*2e50*/  MOV R3, UR5 ;  /* 0x0000000500037c02 */ /* 0x002fe20008000f00 */
[----:B------:R-:W-:Y:S06]  /*2e60*/  BRA.U UP0, `(.L_x_47) ;  /* 0x0000000100187547 */ /* 0x000fec000b800000 */
.L_x_48:
[----:B------:R-:W-:Y:S05]  /*2e70*/  NANOSLEEP 0x64 ;  /* 0x000000640000795d */ /* 0x000fea0003800000 */
[----:B------:R-:W-:-:S05]  /*2e80*/  UMOV UR5, 0x10 ;  /* 0x0000001000057882 */ /* 0x000fca0000000000 */
[----:B------:R-:W-:Y:S04]  /*2e90*/  DEPBAR.LE SB1, 0x36 ;  /* 0x00009d800000791a */ /* 0x000fe80000000000 */
[----:B------:R-:W1:Y:S02]  /*2ea0*/  UTCATOMSWS.FIND_AND_SET.ALIGN UP0, UR5, UR5 ;  /* 0x00000005000575e3 */ /* 0x000e640008000800 */
[----:B-1----:R-:W-:Y:S01]  /*2eb0*/  MOV R3, UR5 ;  /* 0x0000000500037c02 */ /* 0x002fe20008000f00 */
[----:B------:R-:W-:Y:S05]  /*2ec0*/  BRA.U !UP0, `(.L_x_48) ;  /* 0xfffffffd08e87547 */ /* 0x000fea000b83ffff */
.L_x_47:
[-C--:B------:R-:W-:Y:S02]  /*2ed0*/  SHF.L.U32 R2, R2, R3.reuse, RZ ;  /* 0x0000000302027219 */ /* 0x080fe400000006ff */
[----:B------:R-:W-:Y:S01]  /*2ee0*/  SHF.L.U32 R0, R0, R3, RZ ;  /* 0x0000000300007219 */ /* 0x000fe200000006ff */
[----:B------:R-:W-:Y:S02]  /*2ef0*/  IMAD.SHL.U32 R3, R3, 0x20, RZ ;  /* 0x0000002003037824 */ /* 0x000fe400078e00ff */
[----:B------:R1:W-:Y:S04]  /*2f00*/  ATOMS.OR RZ, [UR4+0x14], R2 ;  /* 0x00001402ffff798c */ /* 0x0003e8000b000004 */
[----:B------:R1:W-:Y:S04]  /*2f10*/  ATOMS.OR RZ, [UR4+0x18], R0 ;  /* 0x00001800ffff798c */ /* 0x0003e8000b000004 */
[----:B------:R1:W-:Y:S01]  /*2f20*/  STS [UR45+0x100], R3 ;  /* 0x00010003ff007988 */ /* 0x0003e2000800082d */
[----:B------:R-:W-:Y:S05]  /*2f30*/  BRA `(.L_x_46) ;  /* 0x0000000000107947 */ /* 0x000fea0003800000 */
.L_x_45:
[----:B------:R-:W-:Y:S02]  /*2f40*/  MOV R0, 0xffffffff ;  /* 0xffffffff00007802 */ /* 0x000fe40000000f00 */
[----:B------:R-:W-:-:S03]  /*2f50*/  MOV R2, 0x2f80 ;  /* 0x00002f8000027802 */ /* 0x000fc60000000f00 */
[----:B------:R1:W-:Y:S04]  /*2f60*/  STS [UR45+0x100], R0 ;  /* 0x00010000ff007988 */ /* 0x0003e8000800082d */
[----:B-1-3-5:R-:W-:Y:S05]  /*2f70*/  CALL.REL.NOINC `($__internal_1_$__cuda_sm10x_tcgen05_guardrail_trap_phase_invalid_during_alloc) ;  /* 0x0000006c001c7944 */ /* 0x02afea0003c00000 */
.L_x_46:
[----:B------:R-:W-:Y:S05]  /*2f80*/  WARPSYNC.ALL ;  /* 0x0000000000007948 */ /* 0x000fea0003800000 */
[----:B------:R-:W2:Y:S01]  /*2f90*/  S2UR UR6, SR_CgaCtaId ;  /* 0x00000000000679c3 */ /* 0x000ea20000008800 */
[----:B------:R-:W-:Y:S01]  /*2fa0*/  UMOV UR4, 0x400 ;  /* 0x0000040000047882 */ /* 0x000fe20000000000 */
[----:B------:R-:W-:-:S06]  /*2fb0*/  NOP ;  /* 0x0000000000007918 */ /* 0x000fcc0000000000 */
[----:B------:R-:W-:Y:S06]  /*2fc0*/  BAR.ARV 0x6, 0xa0 ;  /* 0x0182800000007b1d */ /* 0x000fec0000002000 */
[----:B------:R-:W-:Y:S01]  /*2fd0*/  IMAD.MOV.U32 R8, RZ, RZ, 0x1 ;  /* 0x00000001ff087424 */ /* 0x000fe200078e00ff */
[----:B------:R-:W-:Y:S01]  /*2fe0*/  UMOV UR15, URZ ;  /* 0x000000ff000f7c82 */ /* 0x000fe20008000000 */
[----:B------:R-:W-:Y:S01]  /*2ff0*/  UMOV UR14, URZ ;  /* 0x000000ff000e7c82 */ /* 0x000fe20008000000 */
[----:B------:R-:W-:Y:S01]  /*3000*/  UMOV UR24, 0x0 ;  /* 0x0000000000187882 */ /* 0x000fe20000000000 */
[----:B------:R-:W-:Y:S01]  /*3010*/  UMOV UR25, 0x8200010 ;  /* 0x0820001000197882 */ /* 0x000fe20000000000 */
[----:B------:R-:W-:Y:S01]  /*3020*/  UMOV UR22, 0x0 ;  /* 0x0000000000167882 */ /* 0x000fe20000000000 */
[----:B------:R-:W-:Y:S01]  /*3030*/  UMOV UR23, 0x8200010 ;  /* 0x0820001000177882 */ /* 0x000fe20000000000 */
[----:B------:R-:W-:Y:S01]  /*3040*/  UMOV UR20, 0x0 ;  /* 0x0000000000147882 */ /* 0x000fe20000000000 */
[----:B------:R-:W-:Y:S01]  /*3050*/  UMOV UR21, 0x8200010 ;  /* 0x0820001000157882 */ /* 0x000fe20000000000 */
[----:B------:R-:W-:Y:S01]  /*3060*/  UMOV UR18, 0x0 ;  /* 0x0000000000127882 */ /* 0x000fe20000000000 */
[----:B--2---:R-:W-:Y:S01]  /*3070*/  ULEA UR6, UR6, UR4, 0x18 ;  /* 0x0000000406067291 */ /* 0x004fe2000f8ec0ff */
[----:B------:R-:W2:Y:S03]  /*3080*/  LDCU.64 UR4, c[0x0][0x388] ;  /* 0x00007100ff0477ac */ /* 0x000ea60008000a00 */
[----:B------:R-:W-:-:S02]  /*3090*/  UIADD3 UR9, UPT, UPT, UR6, 0x8400, URZ ;  /* 0x0000840006097890 */ /* 0x000fc4000fffe0ff */
[----:B------:R-:W-:-:S03]  /*30a0*/  UIADD3 UR10, UPT, UPT, UR6, 0x20400, URZ ;  /* 0x00020400060a7890 */ /* 0x000fc6000fffe0ff */
[----:B------:R-:W1:Y:S01]  /*30b0*/  LDS R9, [UR6+0x100] ;  /* 0x00010006ff097984 */ /* 0x000e620008000800 */
[----:B------:R-:W-:Y:S02]  /*30c0*/  USHF.R.U32.HI UR9, URZ, 0x4, UR9 ;  /* 0x00000004ff097899 */ /* 0x000fe40008011609 */
[----:B------:R-:W-:Y:S02]  /*30d0*/  USHF.R.U32.HI UR10, URZ, 0x4, UR10 ;  /* 0x00000004ff0a7899 */ /* 0x000fe4000801160a */
[----:B------:R-:W-:Y:S02]  /*30e0*/  ULOP3.LUT UR9, UR9, 0x3fff, URZ, 0xc0, !UPT ;  /* 0x00003fff09097892 */ /* 0x000fe4000f8ec0ff */
[----:B------:R-:W-:Y:S02]  /*30f0*/  ULOP3.LUT UR10, UR10, 0x3fff, URZ, 0xc0, !UPT ;  /* 0x00003fff0a0a7892 */ /* 0x000fe4000f8ec0ff */
[----:B------:R-:W-:Y:S02]  /*3100*/  ULOP3.LUT UR9, UR9, 0x10000, URZ, 0xfc, !UPT ;  /* 0x0001000009097892 */ /* 0x000fe4000f8efcff */
[----:B--2---:R-:W-:-:S02]  /*3110*/  UIADD3 UR7, UPT, UPT, UR4, 0x3f, URZ ;  /* 0x0000003f04077890 */ /* 0x004fc4000fffe0ff */
[----:B------:R-:W-:Y:S02]  /*3120*/  ULOP3.LUT UR10, UR10, 0x10000, URZ, 0xfc, !UPT ;  /* 0x000100000a0a7892 */ /* 0x000fe4000f8efcff */
[----:B------:R-:W-:Y:S01]  /*3130*/  USHF.R.S32.HI UR4, URZ, 0x1f, UR7 ;  /* 0x0000001fff047899 */ /* 0x000fe20008011407 */
[----:B------:R-:W-:-:S03]  /*3140*/  UMOV UR19, 0x8200010 ;  /* 0x0820001000137882 */ /* 0x000fc60000000000 */
[----:B------:R-:W-:-:S04]  /*3150*/  ULEA.HI UR7, UR4, UR7, URZ, 0x6 ;  /* 0x0000000704077291 */ /* 0x000fc8000f8f30ff */
[----:B------:R-:W-:-:S03]  /*3160*/  USHF.R.S32.HI UR7, URZ, 0x6, UR7 ;  /* 0x00000006ff077899 */ /* 0x000fc60008011407 */
[----:B------:R-:W2:Y:S01]  /*3170*/  LDCU UR4, c[0x0][0x390] ;  /* 0x00007200ff0477ac */ /* 0x000ea20008000800 */
[----:B------:R-:W-:Y:S02]  /*3180*/  UIMAD UR7, UR7, UR5, URZ ;  /* 0x00000005070772a4 */ /* 0x000fe4000f8e02ff */
[----:B------:R-:W-:-:S04]  /*3190*/  UIADD3 UR5, UPT, UPT, UR6, 0xb8, URZ ;  /* 0x000000b806057890 */ /* 0x000fc8000fffe0ff */
[----:B------:R-:W-:Y:S01]  /*31a0*/  UPRMT UR5, URZ, 0x654, UR5 ;  /* 0x00000654ff057896 */ /* 0x000fe20008000005 */
[C---:B-1----:R-:W-:Y:S01]  /*31b0*/  VIADD R3, R9.reuse, 0x80 ;  /* 0x0000008009037836 */ /* 0x042fe20000000000 */
[----:B------:R-:W-:Y:S01]  /*31c0*/  LOP3.LUT R2, R9, 0xffff, RZ, 0xc0, !PT ;  /* 0x0000ffff09027812 */ /* 0x000fe200078ec0ff */
[----:B--2---:R-:W-:-:S03]  /*31d0*/  UIMAD UR4, UR7, UR4, URZ ;  /* 0x00000004070472a4 */ /* 0x004fc6000f8e02ff */
[----:B------:R-:W-:Y:S01]  /*31e0*/  LOP3.LUT R3, R3, 0xffff, RZ, 0xc0, !PT ;  /* 0x0000ffff03037812 */ /* 0x000fe200078ec0ff */
[----:B------:R-:W-:-:S04]  /*31f0*/  UIADD3 UR16, UPT, UPT, UR4, -0x1, URZ ;  /* 0xffffffff04107890 */ /* 0x000fc8000fffe0ff */
[----:B------:R1:W-:Y:S01]  /*3200*/  STL.64 [R1], R2 ;  /* 0x0000000201007387 */ /* 0x0003e20000100a00 */
[----:B------:R-:W-:Y:S01]  /*3210*/  UISETP.GE.AND UP2, UPT, UR4, 0x1, UPT ;  /* 0x000000010400788c */ /* 0x000fe2000bf46270 */
[----:B-1----:R-:W-:-:S10]  /*3220*/  CS2R R2, SRZ ;  /* 0x0000000000027805 */ /* 0x002fd4000001ff00 */
.L_x_55:
[----:B-1----:R-:W-:-:S04]  /*3230*/  SHF.L.U32 R4, R3, 0x1f, RZ ;  /* 0x0000001f03047819 */ /* 0x002fc800000006ff */
[----:B------:R-:W1:Y:S02]  /*3240*/  SYNCS.PHASECHK.TRANS64.TRYWAIT P0, [UR6+0xb0], R4 ;  /* 0x0000b004ff0075a7 */ /* 0x000e640008001106 */
[----:B-12-4-:R-:W-:Y:S05]  /*3250*/  @!P0 BRA `(.L_x_49) ;  /* 0x0000006000888947 */ /* 0x016fea0003800000 */
.L_x_144:
[----:B-1----:R-:W1:Y:S01]  /*3260*/  LDS.128 R4, [UR6+0xf0] ;  /* 0x0000f006ff047984 */ /* 0x002e620008000c00 */
[----:B------:R-:W-:Y:S01]  /*3270*/  ULEA UR8, UR15, UR6, 0x3 ;  /* 0x000000060f087291 */ /* 0x000fe2000f8e18ff */
[----:B------:R-:W-:Y:S01]  /*3280*/  SHF.L.U32 R0, R8, 0x1f, RZ ;  /* 0x0000001f08007819 */ /* 0x000fe200000006ff */
[----:B------:R-:W-:Y:S01]  /*3290*/  @!PT LDS RZ, [RZ] ;  /* 0x00000000fffff984 */ /* 0x000fe20000000800 */
[----:B------:R-:W-:Y:S01]  /*32a0*/  @!PT LDS RZ, [RZ] ;  /* 0x00000000fffff984 */ /* 0x000fe20000000800 */
[----:B------:R-:W-:Y:S01]  /*32b0*/  @!PT LDS RZ, [RZ] ;  /* 0x00000000fffff984 */ /* 0x000fe20000000800 */
[----:B------:R-:W-:Y:S01]  /*32c0*/  @!PT LDS RZ, [RZ] ;  /* 0x00000000fffff984 */ /* 0x000fe20000000800 */
[----:B------:R2:W-:Y:S06]  /*32d0*/  MEMBAR.ALL.CTA ;  /* 0x0000000000007992 */ /* 0x0005ec0000008000 */
[----:B--2---:R-:W2:Y:S02]  /*32e0*/  FENCE.VIEW.ASYNC.S ;  /* 0x00000000000073c6 */ /* 0x004ea40000000000 */
[----:B--2---:R-:W-:Y:S01]  /*32f0*/  SYNCS.ARRIVE.TRANS64.RED.A1T0 RZ, [UR5], RZ ;  /* 0x000000ffffff79a7 */ /* 0x004fe20008100405 */
[----:B------:R-:W2:Y:S01]  /*3300*/  SYNCS.PHASECHK.TRANS64.TRYWAIT P0, [UR8+0xd0], R0 ;  /* 0x0000d000ff0075a7 */ /* 0x000ea20008001108 */
[----:B-1----:R-:W-:Y:S01]  /*3310*/  LOP3.LUT P3, RZ, R6, 0x1, RZ, 0xc0, !PT ;  /* 0x0000000106ff7812 */ /* 0x002fe2000786c0ff */
[----:B--2---:R-:W-:-:S12]  /*3320*/  @!P0 BRA `(.L_x_50) ;  /* 0x00000060006c8947 */ /* 0x004fd80003800000 */
.L_x_146:
[----:B------:R-:W-:Y:S05]  /*3330*/  BRA.U !UP2, `(.L_x_51) ;  /* 0x000000010af07547 */ /* 0x000fea000b800000 */
[----:B-1----:R-:W-:Y:S01]  /*3340*/  IMAD.U32 R0, RZ, RZ, UR15 ;  /* 0x0000000fff007e24 */ /* 0x002fe2000f8e00ff */
[----:B------:R-:W-:-:S04]  /*3350*/  ULEA UR4, UR14, UR6, 0x3 ;  /* 0x000000060e047291 */ /* 0x000fc8000f8e18ff */
[----:B------:R-:W-:-:S05]  /*3360*/  LEA R0, R0, R1, 0x2 ;  /* 0x0000000100007211 */ /* 0x000fca00078e10ff */
[----:B------:R1:W5:Y:S01]  /*3370*/  LDL R4, [R0] ;  /* 0x0000000000047983 */ /* 0x0003620000100800 */
[----:B------:R-:W-:Y:S01]  /*3380*/  UPLOP3.LUT UP3, UPT, UPT, UPT, UPT, 0x40, 0x4 ;  /* 0x000000000004789c */ /* 0x000fe20003f6e870 */
[----:B------:R-:W-:Y:S01]  /*3390*/  UMOV UR13, UR16 ;  /* 0x00000010000d7c82 */ /* 0x000fe20008000000 */
[----:B------:R-:W-:Y:S01]  /*33a0*/  UMOV UR12, UR14 ;  /* 0x0000000e000c7c82 */ /* 0x000fe20008000000 */
[----:B-1----:R-:W-:-:S04]  /*33b0*/  SHF.L.U32 R0, R2, 0x1f, RZ ;  /* 0x0000001f02007819 */ /* 0x002fc800000006ff */
[----:B------:R1:W2:Y:S04]  /*33c0*/  SYNCS.PHASECHK.TRANS64.TRYWAIT P2, [UR4], R0 ;  /* 0x00000000ff0075a7 */ /* 0x0002a80008041104 */
.L_x_54:
[----:B----4-:R-:W-:Y:S01]  /*33d0*/  ULEA UR7, UR12, UR6, 0x3 ;  /* 0x000000060c077291 */ /* 0x010fe2000f8e18ff */
[----:B-12---:R-:W-:Y:S11]  /*33e0*/  @P2 BRA `(.L_x_52) ;  /* 0x00000000000c2947 */ /* 0x006ff60003800000 */
[----:B------:R-:W-:Y:S04]  /*33f0*/  SHF.L.U32 R5, R2, 0x1f, RZ ;  /* 0x0000001f02057819 */ /* 0x000fe800000006ff */
[----:B------:R-:W2:Y:S02]  /*3400*/  SYNCS.PHASECHK.TRANS64.TRYWAIT P0, [UR7], R5 ;  /* 0x00000005ff0075a7 */ /* 0x000ea40008001107 */
[----:B--2---:R-:W-:Y:S05]  /*3410*/  @!P0 BRA `(.L_x_53) ;  /* 0x0000006000488947 */ /* 0x004fea0003800000 */
.L_x_52:
[----:B------:R-:W-:Y:S01]  /*3420*/  UISETP.NE.AND UP0, UPT, UR13, URZ, UPT ;  /* 0x000000ff0d00728c */ /* 0x000fe2000bf05270 */
[----:B------:R-:W-:Y:S01]  /*3430*/  PLOP3.LUT P2, PT, PT, PT, PT, 0x80, 0x8 ;  /* 0x000000000008781c */ /* 0x000fe20003f4f070 */
[----:B------:R-:W-:Y:S01]  /*3440*/  UIADD3 UR14, UPT, UPT, UR12, 0x1, URZ ;  /* 0x000000010c0e7890 */ /* 0x000fe2000fffe0ff */
[----:B------:R-:W-:Y:S03]  /*3450*/  ELECT P1, URZ, PT ;  /* 0x0000000000ff782f */ /* 0x000fe60003820000 */
[----:B------:R-:W-:Y:S01]  /*3460*/  UISETP.NE.AND UP1, UPT, UR14, 0x6, UPT ;  /* 0x000000060e00788c */ /* 0x000fe2000bf25270 */
[----:B------:R-:W-:Y:S01]  /*3470*/  PLOP3.LUT P0, PT, PT, PT, UP0, 0x80, 0x8 ;  /* 0x000000000008781c */ /* 0x000fe20003f0f008 */
[----:B------:R-:W-:Y:S02]  /*3480*/  ULEA UR26, UR12, UR10, 0xa ;  /* 0x0000000a0c1a7291 */ /* 0x000fe4000f8e50ff */
[----:B------:R-:W-:Y:S02]  /*3490*/  USEL UR11, URZ, 0x1, UP1 ;  /* 0x00000001ff0b7887 */ /* 0x000fe40008800000 */
[----:B------:R-:W-:Y:S02]  /*34a0*/  USEL UR14, UR14, URZ, UP1 ;  /* 0x000000ff0e0e7287 */ /* 0x000fe40008800000 */
[----:B------:R-:W-:Y:S02]  /*34b0*/  ULEA UR28, UR12, UR9, 0xa ;  /* 0x000000090c1c7291 */ /* 0x000fe4000f8e50ff */
[----:B------:R-:W-:Y:S01]  /*34c0*/  @UP0 ULEA UR4, UR14, UR6, 0x3 ;  /* 0x000000060e040291 */ /* 0x000fe2000f8e18ff */
[----:B------:R-:W-:Y:S01]  /*34d0*/  LOP3.LUT R2, R2, UR11, RZ, 0x3c, !PT ;  /* 0x0000000b02027c12 */ /* 0x000fe2000f8e3cff */
[----:B------:R-:W-:Y:S02]  /*34e0*/  UIADD3 UR36, UPT, UPT, UR26, 0x2, URZ ;  /* 0x000000021a247890 */ /* 0x000fe4000fffe0ff */
[----:B------:R-:W-:Y:S01]  /*34f0*/  UIADD3 UR34, UPT, UPT, UR28, 0x2, URZ ;  /* 0x000000021c227890 */ /* 0x000fe2000fffe0ff */
[----:B-1----:R-:W-:Y:S01]  /*3500*/  @P0 SHF.L.U32 R0, R2, 0x1f, RZ ;  /* 0x0000001f02000819 */ /* 0x002fe200000006ff */
[----:B------:R-:W-:Y:S02]  /*3510*/  UIADD3 UR32, UPT, UPT, UR26, 0x4, URZ ;  /* 0x000000041a207890 */ /* 0x000fe4000fffe0ff */
[----:B------:R-:W-:Y:S01]  /*3520*/  UIADD3 UR30, UPT, UPT, UR28, 0x4, URZ ;  /* 0x000000041c1e7890 */ /* 0x000fe2000fffe0ff */
[----:B------:R4:W1:Y:S01]  /*3530*/  @P0 SYNCS.PHASECHK.TRANS64.TRYWAIT P2, [UR4], R0 ;  /* 0x00000000ff0005a7 */ /* 0x0008620008041104 */
[----:B------:R-:W-:Y:S02]  /*3540*/  ELECT P0, URZ, PT ;  /* 0x0000000000ff782f */ /* 0x000fe40003800000 */
[C---:B-----5:R-:W-:Y:S01]  /*3550*/  @P1 R2UR.BROADCAST UR4, R4.reuse ;  /* 0x00000000040412ca */ /* 0x060fe200008e0000 */
[----:B------:R-:W-:Y:S10]  /*3560*/  UIADD3 UR7, UPT, UPT, UR7, 0x30, URZ ;  /* 0x0000003007077890 */ /* 0x000ff4000fffe0ff */
[C---:B------:R-:W-:Y:S02]  /*3570*/  @P0 R2UR.BROADCAST UR11, R4.reuse ;  /* 0x00000000040b02ca */ /* 0x040fe400008e0000 */
[----:B------:R-:W-:Y:S01]  /*3580*/  ELECT P0, URZ, PT ;  /* 0x0000000000ff782f */ /* 0x000fe20003800000 */
[----:B------:R-:W-:Y:S01]  /*3590*/  UMOV UR27, 0x40004040 ;  /* 0x40004040001b7882 */ /* 0x000fe20000000000 */
[----:B------:R-:W-:Y:S01]  /*35a0*/  UMOV UR29, 0x40004040 ;  /* 0x40004040001d7882 */ /* 0x000fe20000000000 */
[----:B------:R-:W-:Y:S01]  /*35b0*/  UMOV UR37, 0x40004040 ;  /* 0x4000404000257882 */ /* 0x000fe20000000000 */
[----:B------:R-:W-:Y:S01]  /*35c0*/  UMOV UR35, 0x40004040 ;  /* 0x4000404000237882 */ /* 0x000fe20000000000 */
[----:B------:R-:W-:Y:S01]  /*35d0*/  UMOV UR33, 0x40004040 ;  /* 0x4000404000217882 */ /* 0x000fe20000000000 */
[----:B------:R-:W-:Y:S01]  /*35e0*/  UMOV UR31, 0x40004040 ;  /* 0x40004040001f7882 */ /* 0x000fe20000000000 */
[----:B------:R-:W-:Y:S01]  /*35f0*/  UMOV UR12, UR14 ;  /* 0x0000000e000c7c82 */ /* 0x000fe20008000000 */
[----:B------:R2:W-:Y:S01]  /*3600*/  UTCHMMA gdesc[UR28], gdesc[UR26], tmem[UR4], tmem[UR24], idesc[UR25], UP3 ;  /* 0x00ff181a1c0075ea */ /* 0x0005e20009800004 */
[----:B------:R-:W-:Y:S02]  /*3610*/  UPLOP3.LUT UP3, UPT, UPT, UPT, UPT, 0x80, 0x8 ;  /* 0x000000000008789c */ /* 0x000fe40003f6f070 */
[----:B------:R3:W-:Y:S01]  /*3620*/  UTCHMMA gdesc[UR34], gdesc[UR36], tmem[UR11], tmem[UR22], idesc[UR23], UPT ;  /* 0x00ff1624220075ea */ /* 0x0007e2000b80000b */
[----:B--2---:R-:W-:Y:S01]  /*3630*/  UIADD3 UR26, UPT, UPT, UR26, 0x6, URZ ;  /* 0x000000061a1a7890 */ /* 0x004fe2000fffe0ff */
[C---:B------:R-:W-:Y:S02]  /*3640*/  @P0 R2UR.BROADCAST UR4, R4.reuse ;  /* 0x00000000040402ca */ /* 0x040fe400008e0000 */
[----:B------:R-:W-:Y:S11]  /*3650*/  ELECT P0, URZ, PT ;  /* 0x0000000000ff782f */ /* 0x000ff60003800000 */
[----:B------:R-:W-:Y:S02]  /*3660*/  @!UPT UIADD3 URZ, UPT, UPT, URZ, URZ, URZ ;  /* 0x000000fffffff290 */ /* 0x000fe4000fffe0ff */
[----:B---3--:R-:W-:Y:S01]  /*3670*/  @P0 R2UR.BROADCAST UR11, R4 ;  /* 0x00000000040b02ca */ /* 0x008fe200008e0000 */
[----:B------:R-:W-:Y:S01]  /*3680*/  UIADD3 UR28, UPT, UPT, UR28, 0x6, URZ ;  /* 0x000000061c1c7890 */ /* 0x000fe2000fffe0ff */
[----:B------:R2:W-:Y:S11]  /*3690*/  UTCHMMA gdesc[UR30], gdesc[UR32], tmem[UR4], tmem[UR20], idesc[UR21], UPT ;  /* 0x00ff14201e0075ea */ /* 0x0005f6000b800004 */
[----:B------:R4:W-:Y:S01]  /*36a0*/  UTCHMMA gdesc[UR28], gdesc[UR26], tmem[UR11], tmem[UR18], idesc[UR19], UPT ;  /* 0x00ff121a1c0075ea */ /* 0x0009e2000b80000b */
[----:B------:R4:W-:Y:S01]  /*36b0*/  UTCBAR [UR7], URZ ;  /* 0x000000ff070073e9 */ /* 0x0009e200080000ff */
[----:B--2---:R-:W-:Y:S02]  /*36c0*/  UIADD3 UR4, UPT, UPT, UR13, 0x1, URZ ;  /* 0x000000010d047890 */ /* 0x004fe4000fffe0ff */
[----:B------:R-:W-:Y:S02]  /*36d0*/  UIADD3 UR13, UPT, UPT, UR13, -0x1, URZ ;  /* 0xffffffff0d0d7890 */ /* 0x000fe4000fffe0ff */
[----:B------:R-:W-:Y:S09]  /*36e0*/  UISETP.GT.U32.AND UP0, UPT, UR4, 0x1, UPT ;  /* 0x000000010400788c */ /* 0x000ff2000bf04070 */
[----:B------:R-:W-:Y:S05]  /*36f0*/  BRA.U UP0, `(.L_x_54) ;  /* 0xfffffffd00347547 */ /* 0x000fea000b83ffff */
.L_x_51:
[----:B------:R-:W-:Y:S01]  /*3700*/  UIADD3 UR15, UPT, UPT, UR15, 0x1, URZ ;  /* 0x000000010f0f7890 */ /* 0x000fe2000fffe0ff */
[----:B------:R-:W-:Y:S01]  /*3710*/  LOP3.LUT R3, R3, 0x1, RZ, 0x3c, !PT ;  /* 0x0000000103037812 */ /* 0x000fe200078e3cff */
[----:B------:R-:W-:Y:S02]  /*3720*/  UIADD3 UR8, UPT, UPT, UR8, 0xc0, URZ ;  /* 0x000000c008087890 */ /* 0x000fe4000fffe0ff */
[----:B------:R-:W-:-:S04]  /*3730*/  UISETP.NE.AND UP0, UPT, UR15, 0x2, UPT ;  /* 0x000000020f00788c */ /* 0x000fc8000bf05270 */
[----:B------:R-:W-:Y:S02]  /*3740*/  USEL UR4, URZ, 0x1, UP0 ;  /* 0x00000001ff047887 */ /* 0x000fe40008000000 */
[----:B------:R-:W-:Y:S01]  /*3750*/  USEL UR15, UR15, URZ, UP0 ;  /* 0x000000ff0f0f7287 */ /* 0x000fe20008000000 */
[----:B------:R2:W-:Y:S03]  /*3760*/  UTCBAR [UR8], URZ ;  /* 0x000000ff080073e9 */ /* 0x0005e600080000ff */
[----:B------:R-:W-:Y:S01]  /*3770*/  LOP3.LUT R8, R8, UR4, RZ, 0x3c, !PT ;  /* 0x0000000408087c12 */ /* 0x000fe2000f8e3cff */
[----:B------:R-:W-:Y:S07]  /*3780*/  @P3 BRA `(.L_x_55) ;  /* 0xfffffff800a83947 */ /* 0x000fee000383ffff */
[----:B------:R-:W3:Y:S01]  /*3790*/  S2UR UR4, SR_CgaCtaId ;  /* 0x00000000000479c3 */ /* 0x000ee20000008800 */
[----:B------:R-:W-:Y:S01]  /*37a0*/  ELECT P0, URZ, PT ;  /* 0x0000000000ff782f */ /* 0x000fe20003800000 */
[----:B-1--4-:R-:W-:Y:S01]  /*37b0*/  IMAD.MOV.U32 R0, RZ, RZ, 0x1 ;  /* 0x00000001ff007424 */ /* 0x012fe200078e00ff */
[----:B------:R-:W-:Y:S01]  /*37c0*/  UIADD3 UR6, UPT, UPT, UR6, 0xd0, URZ ;  /* 0x000000d006067890 */ /* 0x000fe2000fffe0ff */
[----:B------:R-:W-:Y:S01]  /*37d0*/  SHF.L.U32 R2, R8, 0x1f, RZ ;  /* 0x0000001f08027819 */ /* 0x000fe200000006ff */
[----:B------:R-:W-:-:S03]  /*37e0*/  UMOV UR5, 0x40 ;  /* 0x0000004000057882 */ /* 0x000fc60000000000 */
[----:B------:R-:W-:Y:S01]  /*37f0*/  UVIRTCOUNT.DEALLOC.SMPOOL 0x80 ;  /* 0x000000800000784c */ /* 0x000fe20000000000 */
[----:B---3--:R-:W-:Y:S02]  /*3800*/  ULEA UR4, UR4, UR5, 0x18 ;  /* 0x0000000504047291 */ /* 0x008fe4000f8ec0ff */
[----:B------:R-:W-:-:S07]  /*3810*/  ULEA UR5, UR15, UR6, 0x3 ;  /* 0x000000060f057291 */ /* 0x000fce000f8e18ff */
[----:B------:R1:W-:Y:S02]  /*3820*/  @P0 STS.U8 [UR4+0x1c], R0 ;  /* 0x00001c00ff000988 */ /* 0x0003e40008000004 */
[----:B------:R-:W3:Y:S02]  /*3830*/  SYNCS.PHASECHK.TRANS64.TRYWAIT P0, [UR5], R2 ;  /* 0x00000002ff0075a7 */ /* 0x000ee40008001105 */
[----:B-1-3--:R-:W-:Y:S05]  /*3840*/  @!P0 BRA `(.L_x_56) ;  /* 0x0000005c00548947 */ /* 0x00afea0003800000 */
.L_x_149:
[----:B------:R-:W-:-:S04]  /*3850*/  UIADD3 UR7, UPT, UPT, UR15, 0x1, URZ ;  /* 0x000000010f077890 */ /* 0x000fc8000fffe0ff */
[----:B------:R-:W-:-:S04]  /*3860*/  UISETP.NE.AND UP0, UPT, UR7, 0x2, UPT ;  /* 0x000000020700788c */ /* 0x000fc8000bf05270 */
[----:B------:R-:W-:Y:S02]  /*3870*/  USEL UR5, URZ, 0x1, UP0 ;  /* 0x00000001ff057887 */ /* 0x000fe40008000000 */
[----:B------:R-:W-:-:S04]  /*3880*/  USEL UR7, UR7, URZ, UP0 ;  /* 0x000000ff07077287 */ /* 0x000fc80008000000 */
[----:B------:R-:W-:Y:S01]  /*3890*/  ULEA UR7, UR7, UR6, 0x3 ;  /* 0x0000000607077291 */ /* 0x000fe2000f8e18ff */
[----:B-1----:R-:W-:-:S04]  /*38a0*/  LOP3.LUT R2, R8, UR5, RZ, 0x3c, !PT ;  /* 0x0000000508027c12 */ /* 0x002fc8000f8e3cff */
[----:B------:R-:W-:-:S04]  /*38b0*/  SHF.L.U32 R2, R2, 0x1f, RZ ;  /* 0x0000001f02027819 */ /* 0x000fc800000006ff */
[----:B------:R-:W1:Y:S02]  /*38c0*/  SYNCS.PHASECHK.TRANS64.TRYWAIT P0, [UR7], R2 ;  /* 0x00000002ff0075a7 */ /* 0x000e640008001107 */
[----:B-1----:R-:W-:Y:S05]  /*38d0*/  @!P0 BRA `(.L_x_57) ;  /* 0x0000005c00488947 */ /* 0x002fea0003800000 */
.L_x_151:
[----:B------:R-:W-:Y:S01]  /*38e0*/  NOP ;  /* 0x0000000000007918 */ /* 0x000fe20000000000 */
[----:B-1----:R-:W1:Y:S01]  /*38f0*/  LDS R0, [UR4+0x14] ;  /* 0x00001404ff007984 */ /* 0x002e620008000800 */
[----:B------:R-:W-:Y:S01]  /*3900*/  LOP3.LUT R3, R9, 0xffff, RZ, 0xc0, !PT ;  /* 0x0000ffff09037812 */ /* 0x000fe200078ec0ff */
[----:B------:R-:W-:-:S03]  /*3910*/  IMAD.MOV.U32 R2, RZ, RZ, 0xffff ;  /* 0x0000ffffff027424 */ /* 0x000fc600078e00ff */
[----:B------:R-:W-:-:S04]  /*3920*/  SHF.R.U32.HI R3, RZ, 0x5, R3 ;  /* 0x00000005ff037819 */ /* 0x000fc80000011603 */
[----:B------:R-:W-:-:S04]  /*3930*/  SHF.L.U32 R2, R2, R3, RZ ;  /* 0x0000000302027219 */ /* 0x000fc800000006ff */
[----:B-1----:R-:W-:-:S04]  /*3940*/  LOP3.LUT R0, R0, R2, RZ, 0xc0, !PT ;  /* 0x0000000200007212 */ /* 0x002fc800078ec0ff */
[----:B------:R-:W-:Y:S01]  /*3950*/  ISETP.NE.AND P0, PT, R0, R2, PT ;  /* 0x000000020000720c */ /* 0x000fe20003f05270 */
[----:B------:R-:W-:-:S05]  /*3960*/  IMAD.MOV.U32 R0, RZ, RZ, 0x1 ;  /* 0x00000001ff007424 */ /* 0x000fca00078e00ff */
[----:B------:R-:W-:-:S07]  /*3970*/  SHF.L.U32 R0, R0, R3, RZ ;  /* 0x0000000300007219 */ /* 0x000fce00000006ff */
[----:B------:R-:W-:Y:S05]  /*3980*/  @P0 BRA `(.L_x_58) ;  /* 0x00000000005c0947 */ /* 0x000fea0003800000 */
[----:B------:R-:W1:Y:S02]  /*3990*/  LDS R3, [UR4+0x18] ;  /* 0x00001804ff037984 */ /* 0x000e640008000800 */
[----:B-1----:R-:W-:-:S04]  /*39a0*/  LOP3.LUT R3, R3, R0, RZ, 0xc0, !PT ;  /* 0x0000000003037212 */ /* 0x002fc800078ec0ff */
[----:B------:R-:W-:-:S13]  /*39b0*/  ISETP.NE.AND P0, PT, R3, R0, PT ;  /* 0x000000000300720c */ /* 0x000fda0003f05270 */
[----:B------:R-:W-:Y:S05]  /*39c0*/  @P0 BRA `(.L_x_59) ;  /* 0x0000000000400947 */ /* 0x000fea0003800000 */
[----:B--2---:R-:W-:Y:S01]  /*39d0*/  R2UR UR8, R2 ;  /* 0x00000000020872ca */ /* 0x004fe200000e0000 */
[----:B------:R-:W1:Y:S01]  /*39e0*/  S2R R3, SR_LANEID ;  /* 0x0000000000037919 */ /* 0x000e620000000000 */
[----:B------:R-:W-:Y:S01]  /*39f0*/  LOP3.LUT R0, RZ, R0, RZ, 0x33, !PT ;  /* 0x00000000ff007212 */ /* 0x000fe200078e33ff */
[----:B------:R-:W-:Y:S02]  /*3a00*/  VOTEU.ANY UR7, UPT, PT ;  /* 0x0000000000077886 */ /* 0x000fe400038e0100 */
[----:B------:R-:W-:Y:S01]  /*3a10*/  UFLO.U32 UR7, UR7 ;  /* 0x00000007000772bd */ /* 0x000fe200080e0000 */
[----:B------:R-:W2:Y:S07]  /*3a20*/  REDUX UR5, R0 ;  /* 0x00000000000573c4 */ /* 0x000eae0000000000 */
[----:B------:R-:W-:-:S06]  /*3a30*/  ULOP3.LUT UR8, URZ, UR8, URZ, 0x33, !UPT ;  /* 0x00000008ff087292 */ /* 0x000fcc000f8e33ff */
[----:B------:R-:W-:-:S04]  /*3a40*/  IMAD.U32 R2, RZ, RZ, UR8 ;  /* 0x00000008ff027e24 */ /* 0x000fc8000f8e00ff */
[----:B------:R-:W3:Y:S02]  /*3a50*/  REDUX UR6, R2 ;  /* 0x00000000020673c4 */ /* 0x000ee40000000000 */
[----:B------:R4:W-:Y:S01]  /*3a60*/  UTCATOMSWS.AND URZ, UR8 ;  /* 0x0000000800ff79e3 */ /* 0x0009e20008000000 */
[----:B--2---:R-:W-:Y:S01]  /*3a70*/  IMAD.U32 R0, RZ, RZ, UR5 ;  /* 0x00000005ff007e24 */ /* 0x004fe2000f8e00ff */
[----:B-1----:R-:W-:Y:S01]  /*3a80*/  ISETP.EQ.U32.AND P0, PT, R3, UR7, PT ;  /* 0x0000000703007c0c */ /* 0x002fe2000bf02070 */
[----:B---3--:R-:W-:-:S12]  /*3a90*/  IMAD.U32 R2, RZ, RZ, UR6 ;  /* 0x00000006ff027e24 */ /* 0x008fd8000f8e00ff */
[----:B------:R4:W-:Y:S04]  /*3aa0*/  @P0 ATOMS.AND RZ, [UR4+0x14], R2 ;  /* 0x00001402ffff098c */ /* 0x0009e8000a800004 */
[----:B------:R4:W-:Y:S01]  /*3ab0*/  @P0 ATOMS.AND RZ, [UR4+0x18], R0 ;  /* 0x00001800ffff098c */ /* 0x0009e2000a800004 */
[----:B------:R-:W-:Y:S05]  /*3ac0*/  BRA `(.L_x_60) ;  /* 0x0000000000147947 */ /* 0x000fea0003800000 */
.L_x_59:
[----:B------:R-:W-:Y:S02]  /*3ad0*/  MOV R2, 0x3af0 ;  /* 0x00003af000027802 */ /* 0x000fe40000000f00 */
[----:B--2--5:R-:W-:Y:S05]  /*3ae0*/  CALL.REL.NOINC `($__internal_0_$__cuda_sm10x_tcgen05_guardrail_trap_col_being_dealloced_not_returned_by_alloc) ;  /* 0x0000006000347944 */ /* 0x024fea0003c00000 */
[----:B------:R-:W-:Y:S05]  /*3af0*/  BRA `(.L_x_60) ;  /* 0x0000000000087947 */ /* 0x000fea0003800000 */
.L_x_58:
[----:B------:R-:W-:Y:S02]  /*3b00*/  MOV R2, 0x3b20 ;  /* 0x00003b2000027802 */ /* 0x000fe40000000f00 */
[----:B--2--5:R-:W-:Y:S05]  /*3b10*/  CALL.REL.NOINC `($__internal_2_$__cuda_sm10x_tcgen05_guardrail_trap_unallocated_columns_being_dealloced) ;  /* 0x0000006000407944 */ /* 0x024fea0003c00000 */
.L_x_60:
[----:B------:R-:W-:Y:S01]  /*3b20*/  NOP ;  /* 0x0000000000007918 */ /* 0x000fe20000000000 */
[----:B----4-:R-:W-:Y:S05]  /*3b30*/  EXIT ;  /* 0x000000000000794d */ /* 0x010fea0003800000 */
.L_x_44:
[----:B------:R-:W-:-:S09]  /*3b40*/  UISETP.NE.OR UP2, UPT, UR8, 0x3, !UP2 ;  /* 0x000000030800788c */ /* 0x000fd2000d745670 */
[----:B------:R-:W-:Y:S05]  /*3b50*/  BRA.U UP2, `(.L_x_61) ;  /* 0x0000001102547547 */ /* 0x000fea000b800000 */
[----:B------:R-:W1:Y:S01]  /*3b60*/  LDC.64 R28, c[0x0][0x988] ;  /* 0x00026200ff1c7b82 */ /* 0x000e620000000a00 */
[----:B------:R-:W2:Y:S01]  /*3b70*/  LDCU.64 UR8, c[0x0][0x888] ;  /* 0x00011100ff0877ac */ /* 0x000ea20008000a00 */
[----:B------:R-:W-:Y:S02]  /*3b80*/  IMAD.MOV.U32 R32, RZ, RZ, 0x1 ;  /* 0x00000001ff207424 */ /* 0x000fe400078e00ff */
[----:B------:R-:W-:Y:S01]  /*3b90*/  IMAD.MOV.U32 R31, RZ, RZ, RZ ;  /* 0x000000ffff1f7224 */ /* 0x000fe200078e00ff */
[----:B------:R-:W4:Y:S03]  /*3ba0*/  LDCU.64 UR4, c[0x0][0x890] ;  /* 0x00011200ff0477ac */ /* 0x000f260008000a00 */
[----:B------:R-:W3:Y:S01]  /*3bb0*/  LDC.64 R22, c[0x0][0x980] ;  /* 0x00026000ff167b82 */ /* 0x000ee20000000a00 */
[----:B------:R-:W-:Y:S01]  /*3bc0*/  UMOV UR22, 0x400 ;  /* 0x0000040000167882 */ /* 0x000fe20000000000 */
[----:B------:R-:W-:-:S02]  /*3bd0*/  UPLOP3.LUT UP1, UPT, UPT, UPT, UPT, 0x40, 0x4 ;  /* 0x000000000004789c */ /* 0x000fc40003f2e870 */
[----:B------:R-:W-:-:S04]  /*3be0*/  ULEA UR22, UR45, UR22, 0x18 ;  /* 0x000000162d167291 */ /* 0x000fc8000f8ec0ff */
[----:B------:R-:W3:Y:S01]  /*3bf0*/  LDC R0, c[0x0][0xb30] ;  /* 0x0002cc00ff007b82 */ /* 0x000ee20000000800 */
[----:B------:R-:W-:Y:S02]  /*3c00*/  UIADD3 UR23, UPT, UPT, UR22, 0x78, URZ ;  /* 0x0000007816177890 */ /* 0x000fe4000fffe0ff */
[----:B------:R-:W-:Y:S02]  /*3c10*/  UIADD3 UR33, UPT, UPT, UR22, 0x60, URZ ;  /* 0x0000006016217890 */ /* 0x000fe4000fffe0ff */
[----:B------:R-:W-:Y:S02]  /*3c20*/  UIADD3 UR25, UPT, UPT, UR22, 0x68, URZ ;  /* 0x0000006816197890 */ /* 0x000fe4000fffe0ff */
[----:B--2---:R-:W-:Y:S01]  /*3c30*/  UISETP.NE.U32.AND UP4, UPT, UR8, URZ, UPT ;  /* 0x000000ff0800728c */ /* 0x004fe2000bf85070 */
[----:B------:R-:W2:Y:S01]  /*3c40*/  LDC R30, c[0x0][0x370] ;  /* 0x0000dc00ff1e7b82 */ /* 0x000ea20000000800 */
[C---:B-1----:R-:W-:Y:S01]  /*3c50*/  ISETP.NE.AND P0, PT, R29.reuse, 0x1, PT ;  /* 0x000000011d00780c */ /* 0x042fe20003f05270 */
[----:B----4-:R-:W-:Y:S01]  /*3c60*/  UISETP.NE.U32.AND UP5, UPT, UR4, URZ, UPT ;  /* 0x000000ff0400728c */ /* 0x010fe2000bfa5070 */
[----:B------:R-:W-:Y:S01]  /*3c70*/  R2UR UR7, R29 ;  /* 0x000000001d0772ca */ /* 0x000fe200000e0000 */
[----:B------:R-:W-:Y:S01]  /*3c80*/  UIADD3 UR15, UPT, UPT, UR22, 0xb8, URZ ;  /* 0x000000b8160f7890 */ /* 0x000fe2000fffe0ff */
[----:B------:R-:W-:Y:S01]  /*3c90*/  IMAD.MOV.U32 R29, RZ, RZ, 0x2000 ;  /* 0x00002000ff1d7424 */ /* 0x000fe200078e00ff */
[----:B------:R-:W-:-:S02]  /*3ca0*/  UIADD3 UR17, UPT, UPT, UR22, 0x70, URZ ;  /* 0x0000007016117890 */ /* 0x000fc4000fffe0ff */
[----:B------:R-:W1:Y:S01]  /*3cb0*/  LDC R3, c[0x0][0xb0c] ;  /* 0x0002c300ff037b82 */ /* 0x000e620000000800 */
[----:B---3--:R-:W-:Y:S01]  /*3cc0*/  R2UR UR14, R22 ;  /* 0x00000000160e72ca */ /* 0x008fe200000e0000 */
[----:B------:R-:W-:Y:S02]  /*3cd0*/  UPRMT UR23, UR45, 0x654, UR23 ;  /* 0x000006542d177896 */ /* 0x000fe40008000017 */
[----:B------:R-:W-:Y:S02]  /*3ce0*/  UPRMT UR31, UR45, 0x654, UR33 ;  /* 0x000006542d1f7896 */ /* 0x000fe40008000021 */
[----:B------:R-:W-:Y:S02]  /*3cf0*/  UPRMT UR30, UR45, 0x654, UR25 ;  /* 0x000006542d1e7896 */ /* 0x000fe40008000019 */
[----:B------:R-:W3:Y:S01]  /*3d00*/  LDC R15, c[0x0][0xb20] ;  /* 0x0002c800ff0f7b82 */ /* 0x000ee20000000800 */
[----:B------:R-:W-:Y:S01]  /*3d10*/  ISETP.NE.AND P1, PT, R0, 0x1, PT ;  /* 0x000000010000780c */ /* 0x000fe20003f25270 */
[----:B------:R-:W-:-:S02]  /*3d20*/  UISETP.NE.AND.EX UP4, UPT, UR9, URZ, UPT, UP4 ;  /* 0x000000ff0900728c */ /* 0x000fc4000bf85340 */
[----:B------:R-:W-:Y:S02]  /*3d30*/  UPRMT UR15, URZ, 0x654, UR15 ;  /* 0x00000654ff0f7896 */ /* 0x000fe4000800000f */
[----:B------:R-:W-:Y:S02]  /*3d40*/  UPRMT UR45, UR45, 0x654, UR17 ;  /* 0x000006542d2d7896 */ /* 0x000fe40008000011 */
[----:B------:R-:W4:Y:S01]  /*3d50*/  LDC.64 R34, c[0x0][0x348] ;  /* 0x0000d200ff227b82 */ /* 0x000f220000000a00 */
[----:B------:R-:W-:Y:S01]  /*3d60*/  UISETP.NE.AND.EX UP5, UPT, UR5, URZ, UPT, UP5 ;  /* 0x000000ff0500728c */ /* 0x000fe2000bfa5350 */
[----:B------:R-:W-:-:S06]  /*3d70*/  VOTEU.ANY UP3, P0 ;  /* 0x0000000000ff7886 */ /* 0x000fcc0000060100 */
[----:B------:R-:W1:Y:S08]  /*3d80*/  LDC.64 R18, c[0x0][0xb10] ;  /* 0x0002c400ff127b82 */ /* 0x000e700000000a00 */
[----:B------:R-:W1:Y:S08]  /*3d90*/  LDC.64 R6, c[0x0][0xb18] ;  /* 0x0002c600ff067b82 */ /* 0x000e700000000a00 */
[----:B------:R-:W1:Y:S08]  /*3da0*/  LDC.64 R4, c[0x0][0xb28] ;  /* 0x0002ca00ff047b82 */ /* 0x000e700000000a00 */
[----:B------:R-:W1:Y:S08]  /*3db0*/  LDC.64 R20, c[0x0][0x990] ;  /* 0x00026400ff147b82 */ /* 0x000e700000000a00 */
[----:B--23--:R-:W1:Y:S02]  /*3dc0*/  LDC R16, c[0x0][0x374] ;  /* 0x0000dd00ff107b82 */ /* 0x00ce640000000800 */
.L_x_72:
[----:B------:R-:W-:Y:S04]  /*3dd0*/  SHF.L.U32 R2, R31, 0x1f, RZ ;  /* 0x0000001f1f027819 */ /* 0x000fe800000006ff */
[----:B--2---:R-:W2:Y:S02]  /*3de0*/  SYNCS.PHASECHK.TRANS64.TRYWAIT P0, [UR22+0xb0], R2 ;  /* 0x0000b002ff0075a7 */ /* 0x004ea40008001116 */
[----:B--2---:R-:W-:Y:S05]  /*3df0*/  @!P0 BRA `(.L_x_62) ;  /* 0x0000005800188947 */ /* 0x004fea0003800000 */
.L_x_153:
[----:B------:R-:W3:Y:S01]  /*3e00*/  LDS.128 R24, [UR22+0xf0] ;  /* 0x0000f016ff187984 */ /* 0x000ee20008000c00 */
[----:B------:R-:W-:Y:S01]  /*3e10*/  ISETP.GE.AND P0, PT, R40, 0x1, PT ;  /* 0x000000012800780c */ /* 0x000fe20003f06270 */
[----:B------:R-:W-:Y:S01]  /*3e20*/  @!PT LDS RZ, [RZ] ;  /* 0x00000000fffff984 */ /* 0x000fe20000000800 */
[----:B------:R-:W-:Y:S01]  /*3e30*/  @!PT LDS RZ, [RZ] ;  /* 0x00000000fffff984 */ /* 0x000fe20000000800 */
[----:B------:R-:W-:Y:S01]  /*3e40*/  @!PT LDS RZ, [RZ] ;  /* 0x00000000fffff984 */ /* 0x000fe20000000800 */
[----:B------:R-:W-:Y:S01]  /*3e50*/  @!PT LDS RZ, [RZ] ;  /* 0x00000000fffff984 */ /* 0x000fe20000000800 */
[----:B------:R1:W-:Y:S06]  /*3e60*/  MEMBAR.ALL.CTA ;  /* 0x0000000000007992 */ /* 0x0003ec0000008000 */
[----:B-1----:R-:W1:Y:S02]  /*3e70*/  FENCE.VIEW.ASYNC.S ;  /* 0x00000000000073c6 */ /* 0x002e640000000000 */
[----:B-1----:R-:W-:Y:S01]  /*3e80*/  SYNCS.ARRIVE.TRANS64.RED.A1T0 RZ, [UR15], RZ ;  /* 0x000000ffffff79a7 */ /* 0x002fe2000810040f */
[----:B---3--:R-:W-:Y:S11]  /*3e90*/  LOP3.LUT P3, RZ, R26, 0x1, RZ, 0xc0, !PT ;  /* 0x000000011aff7812 */ /* 0x008ff6000786c0ff */
[----:B------:R-:W-:Y:S02]  /*3ea0*/  @!UPT UIADD3 URZ, UPT, UPT, URZ, URZ, URZ ;  /* 0x000000fffffff290 */ /* 0x000fe4000fffe0ff */
[----:B------:R-:W-:Y:S02]  /*3eb0*/  @P3 MOV R11, R24 ;  /* 0x00000018000b3202 */ /* 0x000fe40000000f00 */
[----:B------:R-:W-:Y:S01]  /*3ec0*/  @P3 LOP3.LUT R10, R25, 0xffff, RZ, 0xc0, !PT ;  /* 0x0000ffff190a3812 */ /* 0x000fe200078ec0ff */
[----:B------:R-:W-:Y:S06]  /*3ed0*/  @!P0 BRA `(.L_x_63) ;  /* 0x0000000000a48947 */ /* 0x000fec0003800000 */
[----:B--2---:R-:W-:Y:S01]  /*3ee0*/  IMAD.HI.U32 R0, R16, R7, RZ ;  /* 0x0000000710007227 */ /* 0x004fe200078e00ff */
[----:B------:R-:W-:Y:S02]  /*3ef0*/  ISETP.NE.AND P0, PT, R6, 0x1, PT ;  /* 0x000000010600780c */ /* 0x000fe40003f05270 */
[----:B------:R-:W-:Y:S01]  /*3f00*/  ISETP.NE.AND P2, PT, R40, 0x1, PT ;  /* 0x000000012800780c */ /* 0x000fe20003f45270 */
[----:B------:R-:W-:Y:S01]  /*3f10*/  IMAD.HI.U32 R9, R30, R18, RZ ;  /* 0x000000121e097227 */ /* 0x000fe200078e00ff */
[----:B------:R-:W-:Y:S02]  /*3f20*/  SHF.R.U32.HI R0, RZ, R15, R0 ;  /* 0x0000000fff007219 */ /* 0x000fe40000011600 */
[----:B------:R-:W-:Y:S01]  /*3f30*/  ISETP.NE.AND P4, PT, R3, 0x1, PT ;  /* 0x000000010300780c */ /* 0x000fe20003f85270 */
[----:B------:R-:W-:Y:S01]  /*3f40*/  IMAD.HI.U32 R13, R10, R7, RZ ;  /* 0x000000070a0d7227 */ /* 0x000fe200078e00ff */
[----:B------:R-:W-:Y:S02]  /*3f50*/  SHF.R.U32.HI R9, RZ, R19, R9 ;  /* 0x00000013ff097219 */ /* 0x000fe40000011609 */
[----:B------:R-:W-:Y:S01]  /*3f60*/  SEL R0, R16, R0, !P0 ;  /* 0x0000000010007207 */ /* 0x000fe20004000000 */
[----:B------:R-:W-:Y:S01]  /*3f70*/  IMAD.HI.U32 R12, R11, R18, RZ ;  /* 0x000000120b0c7227 */ /* 0x000fe200078e00ff */
[----:B------:R-:W-:Y:S03]  /*3f80*/  SEL R9, R30, R9, !P4 ;  /* 0x000000091e097207 */ /* 0x000fe60006000000 */
[-C--:B------:R-:W-:Y:S01]  /*3f90*/  IMAD.HI.U32 R8, R0, R4.reuse, RZ ;  /* 0x0000000400087227 */ /* 0x080fe200078e00ff */
[----:B------:R-:W-:Y:S03]  /*3fa0*/  SHF.R.U32.HI R12, RZ, R19, R12 ;  /* 0x00000013ff0c7219 */ /* 0x000fe6000001160c */
[----:B------:R-:W-:Y:S01]  /*3fb0*/  IMAD.HI.U32 R2, R9, R4, RZ ;  /* 0x0000000409027227 */ /* 0x000fe200078e00ff */
[----:B------:R-:W-:Y:S02]  /*3fc0*/  @P2 SHF.R.U32.HI R0, RZ, R5, R8 ;  /* 0x00000005ff002219 */ /* 0x000fe40000011608 */
[----:B------:R-:W-:Y:S02]  /*3fd0*/  SHF.R.U32.HI R8, RZ, R15, R13 ;  /* 0x0000000fff087219 */ /* 0x000fe4000001160d */
[----:B------:R-:W-:Y:S01]  /*3fe0*/  @P2 SHF.R.U32.HI R9, RZ, R5, R2 ;  /* 0x00000005ff092219 */ /* 0x000fe20000011602 */
[----:B------:R-:W-:Y:S01]  /*3ff0*/  IMAD R0, R40, R0, RZ ;  /* 0x0000000028007224 */ /* 0x000fe200078e02ff */
[----:B------:R-:W-:Y:S02]  /*4000*/  SEL R8, R10, R8, !P0 ;  /* 0x000000080a087207 */ /* 0x000fe40004000000 */
[----:B------:R-:W-:Y:S01]  /*4010*/  SEL R2, R11, R12, !P4 ;  /* 0x0000000c0b027207 */ /* 0x000fe20006000000 */
[----:B------:R-:W-:Y:S01]  /*4020*/  IMAD R12, R40, R9, RZ ;  /* 0x00000009280c7224 */ /* 0x000fe200078e02ff */
[C---:B------:R-:W-:Y:S01]  /*4030*/  ISETP.GE.AND P0, PT, R8.reuse, R0, PT ;  /* 0x000000000800720c */ /* 0x040fe20003f06270 */
[----:B------:R-:W-:Y:S03]  /*4040*/  IMAD.HI.U32 R0, R8, R4, RZ ;  /* 0x0000000408007227 */ /* 0x000fe600078e00ff */
[----:B------:R-:W-:Y:S02]  /*4050*/  ISETP.GE.OR P0, PT, R2, R12, P0 ;  /* 0x0000000c0200720c */ /* 0x000fe40000706670 */
[-C--:B------:R-:W-:Y:S04]  /*4060*/  SHF.R.U32.HI R0, RZ, R5.reuse, R0 ;  /* 0x00000005ff007219 */ /* 0x080fe80000011600 */
[----:B------:R-:W-:Y:S05]  /*4070*/  SEL R13, R8, R0, !P2 ;  /* 0x00000000080d7207 */ /* 0x000fea0005000000 */
[----:B------:R-:W-:Y:S02]  /*4080*/  IMAD.MOV R12, RZ, RZ, -R13 ;  /* 0x000000ffff0c7224 */ /* 0x000fe400078e0a0d */
[----:B------:R-:W-:Y:S04]  /*4090*/  @!P0 IMAD.HI.U32 R0, R2, R4, RZ ;  /* 0x0000000402008227 */ /* 0x000fe800078e00ff */
[----:B------:R-:W-:Y:S01]  /*40a0*/  IMAD R12, R40, R12, R8 ;  /* 0x0000000c280c7224 */ /* 0x000fe200078e0208 */
[----:B------:R-:W-:Y:S04]  /*40b0*/  @!P0 SHF.R.U32.HI R0, RZ, R5, R0 ;  /* 0x00000005ff008219 */ /* 0x000fe80000011600 */
[----:B------:R-:W-:Y:S04]  /*40c0*/  @!P0 SEL R0, R2, R0, !P2 ;  /* 0x0000000002008207 */ /* 0x000fe80005000000 */
[----:B------:R-:W-:Y:S01]  /*40d0*/  @!P0 IADD3 R13, PT, PT, R13, -R0, RZ ;  /* 0x800000000d0d8210 */ /* 0x000fe20007ffe0ff */
[----:B------:R-:W-:Y:S01]  /*40e0*/  @!P0 IMAD R0, R9, R12, R0 ;  /* 0x0000000c09008224 */ /* 0x000fe200078e0200 */
[----:B------:R-:W-:Y:S01]  /*40f0*/  IADD3 R9, PT, PT, -R8, RZ, RZ ;  /* 0x000000ff08097210 */ /* 0x000fe20007ffe1ff */
[--C-:B------:R-:W-:Y:S02]  /*4100*/  IMAD.MOV R12, RZ, RZ, -R2.reuse ;  /* 0x000000ffff0c7224 */ /* 0x100fe400078e0a02 */
[----:B------:R-:W-:Y:S02]  /*4110*/  @!P0 IMAD R8, R13, R40, R2 ;  /* 0x000000280d088224 */ /* 0x000fe400078e0202 */
[----:B------:R-:W-:Y:S02]  /*4120*/  @!P0 IMAD.MOV.U32 R2, RZ, RZ, R0 ;  /* 0x000000ffff028224 */ /* 0x000fe400078e0000 */
[----:B------:R-:W-:Y:S02]  /*4130*/  IMAD R11, R3, R12, R11 ;  /* 0x0000000c030b7224 */ /* 0x000fe400078e020b */
[----:B------:R-:W-:Y:S02]  /*4140*/  IMAD R10, R6, R9, R10 ;  /* 0x00000009060a7224 */ /* 0x000fe400078e020a */
[----:B------:R-:W-:Y:S02]  /*4150*/  IMAD R11, R2, R3, R11 ;  /* 0x00000003020b7224 */ /* 0x000fe400078e020b */
[----:B------:R-:W-:Y:S02]  /*4160*/  IMAD R10, R8, R6, R10 ;  /* 0x00000006080a7224 */ /* 0x000fe400078e020a */
.L_x_63:
[----:B------:R-:W-:Y:S05]  /*4170*/  BRA.U UP1, `(.L_x_64) ;  /* 0x0000000101107547 */ /* 0x000fea000b800000 */
[----:B--2---:R-:W-:Y:S04]  /*4180*/  MOV R2, UR6 ;  /* 0x0000000600027c02 */ /* 0x004fe80008000f00 */
[----:B------:R-:W-:Y:S04]  /*4190*/  SHF.L.U32 R2, R2, 0x1f, RZ ;  /* 0x0000001f02027819 */ /* 0x000fe800000006ff */
[----:B------:R-:W1:Y:S02]  /*41a0*/  SYNCS.PHASECHK.TRANS64.TRYWAIT P0, [UR22+0xa8], R2 ;  /* 0x0000a802ff0075a7 */ /* 0x000e640008001116 */
[----:B-1----:R-:W-:Y:S05]  /*41b0*/  @!P0 BRA `(.L_x_65) ;  /* 0x0000005400408947 */ /* 0x002fea0003800000 */
.L_x_64:
[----:B------:R-:W-:Y:S02]  /*41c0*/  R2UR UR34, R14 ;  /* 0x000000000e2272ca */ /* 0x000fe400000e0000 */
[----:B------:R-:W-:Y:S02]  /*41d0*/  ISETP.NE.U32.AND P0, PT, RZ, UR4, PT ;  /* 0x00000004ff007c0c */ /* 0x000fe4000bf05070 */
[----:B------:R-:W-:Y:S02]  /*41e0*/  SHF.L.U32 R14, R32, 0x1f, RZ ;  /* 0x0000001f200e7819 */ /* 0x000fe400000006ff */
[----:B------:R-:W-:Y:S07]  /*41f0*/  ISETP.NE.AND.EX P0, PT, RZ, UR5, PT, P0 ;  /* 0x00000005ff007c0c */ /* 0x000fee000bf05300 */
[----:B------:R-:W-:Y:S01]  /*4200*/  USHF.L.U32 UR34, UR34, 0x7, URZ ;  /* 0x0000000722227899 */ /* 0x000fe200080006ff */
[----:B------:R-:W-:Y:S11]  /*4210*/  BRA.U !UP5, `(.L_x_66) ;  /* 0x000000010d347547 */ /* 0x000ff6000b800000 */
[----:B------:R-:W-:Y:S01]  /*4220*/  UPLOP3.LUT UP0, UPT, UPT, UPT, UP4, 0x80, 0x8 ;  /* 0x000000000008789c */ /* 0x000fe20003f0f040 */
[----:B-12---:R-:W-:Y:S02]  /*4230*/  HFMA2 R0, -RZ, RZ, 0, 5.9604644775390625e-08 ;  /* 0x00000001ff007431 */ /* 0x006fe400000001ff */
[----:B------:R-:W-:Y:S03]  /*4240*/  IMAD.MOV.U32 R92, RZ, RZ, 0x1 ;  /* 0x00000001ff5c7424 */ /* 0x000fe600078e00ff */
[----:B------:R-:W-:Y:S05]  /*4250*/  PLOP3.LUT P2, PT, PT, PT, UP0, 0x80, 0x8 ;  /* 0x000000000008781c */ /* 0x000fea0003f4f008 */
[----:B------:R-:W1:Y:S01]  /*4260*/  @UP0 LDCU.64 UR10, c[0x0][0x888] ;  /* 0x00011100ff0a07ac */ /* 0x000e620008000a00 */
[----:B------:R-:W-:Y:S07]  /*4270*/  @UP0 UIMAD UR8, UR57, UR4, URZ ;  /* 0x00000004390802a4 */ /* 0x000fee000f8e02ff */
[----:B------:R-:W-:Y:S01]  /*4280*/  @!P2 PRMT R92, R0, 0x7610, R92 ;  /* 0x00007610005ca816 */ /* 0x000fe2000000005c */
[----:B-1----:R-:W-:Y:S03]  /*4290*/  @UP0 UIMAD.WIDE UR10, UR8, 0x4, UR10 ;  /* 0x00000004080a08a5 */ /* 0x002fe6000f8e020a */
[----:B------:R-:W1:Y:S03]  /*42a0*/  @!UP0 LDCU UR8, c[0x0][0x880] ;  /* 0x00011000ff0887ac */ /* 0x000e660008000800 */
[----:B------:R-:W-:Y:S01]  /*42b0*/  IMAD.U32 R8, RZ, RZ, UR10 ;  /* 0x0000000aff087e24 */ /* 0x000fe2000f8e00ff */
[----:B------:R-:W-:Y:S05]  /*42c0*/  MOV R9, UR11 ;  /* 0x0000000b00097c02 */ /* 0x000fea0008000f00 */
[----:B-----5:R3:W5:Y:S02]  /*42d0*/  @P2 LDG.E R49, desc[UR48][R8.64] ;  /* 0x0000003008312981 */ /* 0x020764000c1e1900 */
[----:B-1-3--:R-:W-:Y:S07]  /*42e0*/  @!P2 IMAD.U32 R49, RZ, RZ, UR8 ;  /* 0x00000008ff31ae24 */ /* 0x00afee000f8e00ff */
.L_x_66:
[----:B-----5:R-:W-:Y:S01]  /*42f0*/  @!P0 FSETP.EQ.AND P4, PT, R49, RZ, PT ;  /* 0x000000ff3100820b */ /* 0x020fe20003f82000 */
[----:B------:R-:W-:Y:S01]  /*4300*/  @!UPT UIADD3 URZ, UPT, UPT, URZ, URZ, URZ ;  /* 0x000000fffffff290 */ /* 0x000fe2000fffe0ff */
[----:B------:R-:W-:Y:S11]  /*4310*/  @!P0 BRA `(.L_x_67) ;  /* 0x0000000000148947 */ /* 0x000ff60003800000 */
[----:B------:R-:W-:Y:S02]  /*4320*/  LOP3.LUT P0, RZ, R92, 0xff, RZ, 0xc0, !PT ;  /* 0x000000ff5cff7812 */ /* 0x000fe4000780c0ff */
[----:B------:R-:W-:Y:S04]  /*4330*/  PLOP3.LUT P4, PT, PT, PT, UP0, 0x80, 0x8 ;  /* 0x000000000008781c */ /* 0x000fe80003f8f008 */
[----:B------:R-:W-:Y:S07]  /*4340*/  PLOP3.LUT P4, PT, P4, PT, PT, 0x8, 0x80 ;  /* 0x000000000080781c */ /* 0x000fee000278e170 */
[----:B------:R-:W-:Y:S11]  /*4350*/  @P0 FSETP.EQ.AND P4, PT, R49, RZ, PT ;  /* 0x000000ff3100020b */ /* 0x000ff60003f82000 */
[----:B------:R-:W-:Y:S02]  /*4360*/  @!UPT UIADD3 URZ, UPT, UPT, URZ, URZ, URZ ;  /* 0x000000fffffff290 */ /* 0x000fe4000fffe0ff */
.L_x_67:
[----:B------:R-:W-:Y:S01]  /*4370*/  ISETP.NE.AND P0, PT, R22, 0x1, PT ;  /* 0x000000011600780c */ /* 0x000fe20003f05270 */
[----:B------:R-:W3:Y:S01]  /*4380*/  SYNCS.PHASECHK.TRANS64.TRYWAIT P2, [UR22+0x80], R14 ;  /* 0x0000800eff0075a7 */ /* 0x000ee20008041116 */
[----:B------:R-:W-:Y:S04]  /*4390*/  IMAD.SHL.U32 R17, R17, 0x80, RZ ;  /* 0x0000008011117824 */ /* 0x000fe800078e00ff */
[C---:B------:R-:W-:Y:S01]  /*43a0*/  IMAD.HI.U32 R8, R17.reuse, R23, RZ ;  /* 0x0000001711087227 */ /* 0x040fe200078e00ff */
[C---:B------:R-:W-:Y:S04]  /*43b0*/  R2UR UR35, R17.reuse ;  /* 0x00000000112372ca */ /* 0x040fe800000e0000 */
[----:B------:R-:W-:Y:S04]  /*43c0*/  SHF.R.U32.HI R8, RZ, R28, R8 ;  /* 0x0000001cff087219 */ /* 0x000fe80000011608 */
[----:B------:R-:W-:Y:S02]  /*43d0*/  SEL R8, R17, R8, !P0 ;  /* 0x0000000811087207 */ /* 0x000fe40004000000 */
[----:B------:R-:W-:Y:S02]  /*43e0*/  ELECT P0, URZ, PT ;  /* 0x0000000000ff782f */ /* 0x000fe40003800000 */
[C---:B------:R-:W-:Y:S01]  /*43f0*/  R2UR UR8, R8.reuse ;  /* 0x00000000080872ca */ /* 0x040fe200000e0000 */
[C---:B-12---:R-:W-:Y:S01]  /*4400*/  IMAD.HI.U32 R0, R8.reuse, R20, RZ ;  /* 0x0000001408007227 */ /* 0x046fe200078e00ff */
[----:B------:R-:W-:Y:S02]  /*4410*/  PLOP3.LUT P4, PT, P4, P0, PT, 0xf2, 0x2f ;  /* 0x00000000002f781c */ /* 0x000fe40002781e72 */
[----:B------:R-:W-:Y:S01]  /*4420*/  R2UR UR36, R8 ;  /* 0x00000000082472ca */ /* 0x000fe200000e0000 */
[----:B------:R-:W-:Y:S01]  /*4430*/  IMAD.MOV R2, RZ, RZ, -R8 ;  /* 0x000000ffff027224 */ /* 0x000fe200078e0a08 */
[----:B------:R-:W-:Y:S04]  /*4440*/  SHF.R.U32.HI R0, RZ, R21, R0 ;  /* 0x00000015ff007219 */ /* 0x000fe80000011600 */
[----:B------:R-:W-:Y:S02]  /*4450*/  R2UR UR37, R0 ;  /* 0x00000000002572ca */ /* 0x000fe400000e0000 */
[----:B------:R-:W-:Y:S03]  /*4460*/  R2UR UR9, R2 ;  /* 0x00000000020972ca */ /* 0x000fe600000e0000 */
[----:B----4-:R-:W-:Y:S05]  /*4470*/  @!P4 IADD3 R8, P0, PT, R34, 0x580, RZ ;  /* 0x000005802208c810 */ /* 0x010fea0007f1e0ff */
[----:B------:R-:W-:Y:S03]  /*4480*/  @!P4 IMAD.X R2, RZ, RZ, R35, P0 ;  /* 0x000000ffff02c224 */ /* 0x000fe600000e0623 */
[----:B------:R-:W-:Y:S02]  /*4490*/  USEL UR37, UR8, UR37, !UP3 ;  /* 0x0000002508257287 */ /* 0x000fe4000d800000 */
[----:B------:R-:W-:Y:S04]  /*44a0*/  UIMAD UR35, UR14, UR9, UR35 ;  /* 0x000000090e2372a4 */ /* 0x000fe8000f8e0223 */
[----:B------:R-:W-:Y:S05]  /*44b0*/  IMAD R0, RZ, RZ, -UR37 ;  /* 0x80000025ff007e24 */ /* 0x000fea000f8e02ff */
[----:B------:R-:W-:Y:S11]  /*44c0*/  R2UR UR8, R0 ;  /* 0x00000000000872ca */ /* 0x000ff600000e0000 */
[----:B------:R-:W-:Y:S02]  /*44d0*/  @!UPT UIADD3 URZ, UPT, UPT, URZ, URZ, URZ ;  /* 0x000000fffffff290 */ /* 0x000fe4000fffe0ff */
[----:B------:R-:W-:Y:S01]  /*44e0*/  UIMAD UR36, UR7, UR8, UR36 ;  /* 0x00000008072472a4 */ /* 0x000fe2000f8e0224 */
[----:B---3--:R-:W-:Y:S11]  /*44f0*/  @!P2 BRA `(.L_x_68) ;  /* 0x000000500088a947 */ /* 0x008ff60003800000 */
.L_x_156:
[----:B------:R-:W-:Y:S01]  /*4500*/  @!P4 R2UR UR8, R8 ;  /* 0x000000000808c2ca */ /* 0x000fe200000e0000 */
[----:B------:R-:W-:Y:S01]  /*4510*/  VOTEU.ALL UP2, P4 ;  /* 0x0000000000ff7886 */ /* 0x000fe20002040000 */
[----:B------:R-:W-:Y:S01]  /*4520*/  @!P4 R2UR UR9, R2 ;  /* 0x000000000209c2ca */ /* 0x000fe200000e0000 */
[----:B------:R-:W-:Y:S01]  /*4530*/  VOTEU.ALL UP1, P4 ;  /* 0x0000000000ff7886 */ /* 0x000fe20002020000 */
[----:B-1----:R-:W-:Y:S02]  /*4540*/  @!P4 IMAD.MOV.U32 R0, RZ, RZ, 0x2000 ;  /* 0x00002000ff00c424 */ /* 0x002fe400078e00ff */
[----:B------:R-:W-:Y:S07]  /*4550*/  @!UP2 UIADD3 UR32, UPT, UPT, UR22, 0x200, URZ ;  /* 0x000002001620a890 */ /* 0x000fee000fffe0ff */
[----:B------:R-:W-:Y:S02]  /*4560*/  IMAD.U32 R8, RZ, RZ, UR8 ;  /* 0x00000008ff087e24 */ /* 0x000fe4000f8e00ff */
[----:B------:R-:W-:Y:S01]  /*4570*/  IMAD.U32 R9, RZ, RZ, UR9 ;  /* 0x00000009ff097e24 */ /* 0x000fe2000f8e00ff */
[----:B------:R-:W-:Y:S02]  /*4580*/  @!UP2 UPRMT UR9, URZ, 0x40, URZ ;  /* 0x00000040ff09a896 */ /* 0x000fe400080000ff */
[----:B------:R-:W-:Y:S02]  /*4590*/  @!P4 R2UR UR10, R8 ;  /* 0x00000000080ac2ca */ /* 0x000fe400000e0000 */
[----:B------:R-:W-:Y:S01]  /*45a0*/  @!P4 R2UR UR11, R9 ;  /* 0x00000000090bc2ca */ /* 0x000fe200000e0000 */
[----:B------:R-:W-:Y:S01]  /*45b0*/  @!UP2 UPRMT UR8, UR9, 0x5410, URZ ;  /* 0x000054100908a896 */ /* 0x000fe200080000ff */
[----:B------:R-:W-:Y:S05]  /*45c0*/  @!P4 IADD3 R8, P0, PT, R34, 0x580, RZ ;  /* 0x000005802208c810 */ /* 0x000fea0007f1e0ff */
[----:B------:R-:W-:Y:S06]  /*45d0*/  @!P4 IMAD.X R2, RZ, RZ, R35, P0 ;  /* 0x000000ffff02c224 */ /* 0x000fec00000e0623 */
[----:B------:R1:W-:Y:S01]  /*45e0*/  @!UP1 UTMALDG.4D.IM2COL [UR32], [UR10], UR8 ;  /* 0x000000200a0093b4 */ /* 0x0003e20008058008 */
[----:B------:R1:W-:Y:S01]  /*45f0*/  @!P4 SYNCS.ARRIVE.TRANS64.RED.A0TR RZ, [UR22+0x60], R0 ;  /* 0x00006000ffffc9a7 */ /* 0x0003e20008300416 */
[----:B------:R-:W-:Y:S01]  /*4600*/  SYNCS.ARRIVE.TRANS64.RED.A1T0 RZ, [UR31], RZ ;  /* 0x000000ffffff79a7 */ /* 0x000fe2000810041f */
[----:B------:R-:W2:Y:S02]  /*4610*/  SYNCS.PHASECHK.TRANS64.TRYWAIT P2, [UR22+0x88], R14 ;  /* 0x0000880eff0075a7 */ /* 0x000ea40008041116 */
[----:B-12---:R-:W-:Y:S05]  /*4620*/  @!P2 BRA `(.L_x_69) ;  /* 0x000000500054a947 */ /* 0x006fea0003800000 */
.L_x_158:
[----:B------:R-:W-:Y:S01]  /*4630*/  @!P4 R2UR UR8, R2 ;  /* 0x000000000208c2ca */ /* 0x000fe200000e0000 */
[----:B------:R-:W-:Y:S01]  /*4640*/  VOTEU.ALL UP2, P4 ;  /* 0x0000000000ff7886 */ /* 0x000fe20002040000 */
[----:B------:R-:W-:Y:S01]  /*4650*/  @!P4 R2UR UR9, R8 ;  /* 0x000000000809c2ca */ /* 0x000fe200000e0000 */
[----:B------:R-:W-:Y:S01]  /*4660*/  VOTEU.ALL UP1, P4 ;  /* 0x0000000000ff7886 */ /* 0x000fe20002020000 */
[----:B-1----:R-:W-:Y:S01]  /*4670*/  @!P4 IMAD.MOV.U32 R0, RZ, RZ, 0x2000 ;  /* 0x00002000ff00c424 */ /* 0x002fe200078e00ff */
[----:B------:R-:W-:Y:S01]  /*4680*/  UMOV UR27, UR35 ;  /* 0x00000023001b7c82 */ /* 0x000fe20008000000 */
[----:B------:R-:W-:Y:S02]  /*4690*/  @!UP2 UIADD3 UR26, UPT, UPT, UR34, 0x20, URZ ;  /* 0x00000020221aa890 */ /* 0x000fe4000fffe0ff */
[----:B------:R-:W-:Y:S01]  /*46a0*/  @!UP2 UIADD3 UR24, UPT, UPT, UR22, 0x2200, URZ ;  /* 0x000022001618a890 */ /* 0x000fe2000fffe0ff */
[----:B------:R-:W-:Y:S01]  /*46b0*/  UMOV UR28, UR36 ;  /* 0x00000024001c7c82 */ /* 0x000fe20008000000 */
[----:B------:R-:W-:Y:S03]  /*46c0*/  UMOV UR29, UR37 ;  /* 0x00000025001d7c82 */ /* 0x000fe60008000000 */
        /* <DEDUP_REMOVED lines=13> */
.L_x_160:
[----:B------:R-:W2:Y:S01]  /*47a0*/  LDC.64 R12, c[0x0][0xb18] ;  /* 0x0002c600ff0c7b82 */ /* 0x000ea20000000a00 */
[----:B------:R-:W-:Y:S01]  /*47b0*/  @!P4 R2UR UR8, R2 ;  /* 0x000000000208c2ca */ /* 0x000fe200000e0000 */
[----:B------:R-:W-:Y:S01]  /*47c0*/  VOTEU.ALL UP2, P4 ;  /* 0x0000000000ff7886 */ /* 0x000fe20002040000 */
[----:B------:R-:W-:Y:S01]  /*47d0*/  @!P4 R2UR UR9, R8 ;  /* 0x000000000809c2ca */ /* 0x000fe200000e0000 */
[----:B------:R-:W-:Y:S01]  /*47e0*/  VOTEU.ALL UP1, P4 ;  /* 0x0000000000ff7886 */ /* 0x000fe20002020000 */
[----:B-1----:R-:W-:Y:S03]  /*47f0*/  @!P4 IMAD.MOV.U32 R0, RZ, RZ, 0x2000 ;  /* 0x00002000ff00c424 */ /* 0x002fe600078e00ff */
[----:B------:R-:W1:Y:S01]  /*4800*/  @!P1 LDC R2, c[0x0][0xb0c] ;  /* 0x0002c300ff029b82 */ /* 0x000e620000000800 */
[----:B------:R-:W-:Y:S01]  /*4810*/  @!UP2 UIADD3 UR18, UPT, UPT, UR34, 0x40, URZ ;  /* 0x000000402212a890 */ /* 0x000fe2000fffe0ff */
[----:B------:R-:W-:Y:S01]  /*4820*/  @P3 SHF.R.U32.HI R24, RZ, 0x10, R25 ;  /* 0x00000010ff183819 */ /* 0x000fe20000011619 */
[----:B------:R-:W-:Y:S01]  /*4830*/  @!UP2 UIADD3 UR16, UPT, UPT, UR22, 0x4200, URZ ;  /* 0x000042001610a890 */ /* 0x000fe2000fffe0ff */
[----:B------:R-:W-:Y:S01]  /*4840*/  UMOV UR19, UR35 ;  /* 0x0000002300137c82 */ /* 0x000fe20008000000 */
[----:B------:R-:W-:Y:S01]  /*4850*/  UMOV UR20, UR36 ;  /* 0x0000002400147c82 */ /* 0x000fe20008000000 */
[----:B------:R-:W-:Y:S01]  /*4860*/  UMOV UR21, UR37 ;  /* 0x0000002500157c82 */ /* 0x000fe20008000000 */
[----:B------:R-:W-:Y:S01]  /*4870*/  IMAD.U32 R9, RZ, RZ, UR8 ;  /* 0x00000008ff097e24 */ /* 0x000fe2000f8e00ff */
[----:B------:R-:W-:Y:S01]  /*4880*/  @P3 R2UR UR57, R24 ;  /* 0x00000000183932ca */ /* 0x000fe200000e0000 */
[----:B------:R-:W-:Y:S01]  /*4890*/  IMAD.U32 R8, RZ, RZ, UR9 ;  /* 0x00000009ff087e24 */ /* 0x000fe2000f8e00ff */
[----:B------:R-:W-:Y:S02]  /*48a0*/  @!UP2 UPRMT UR9, URZ, 0x40, URZ ;  /* 0x00000040ff09a896 */ /* 0x000fe400080000ff */
[----:B------:R-:W-:Y:S02]  /*48b0*/  @!P4 R2UR UR11, R9 ;  /* 0x00000000090bc2ca */ /* 0x000fe400000e0000 */
[----:B------:R-:W-:Y:S01]  /*48c0*/  @!P4 R2UR UR10, R8 ;  /* 0x00000000080ac2ca */ /* 0x000fe200000e0000 */
[----:B------:R-:W-:Y:S01]  /*48d0*/  @!UP2 UPRMT UR8, UR9, 0x5410, URZ ;  /* 0x000054100908a896 */ /* 0x000fe200080000ff */
[----:B------:R-:W3:Y:S11]  /*48e0*/  LDC.64 R8, c[0x0][0xb10] ;  /* 0x0002c400ff087b82 */ /* 0x000ef60000000a00 */
[----:B------:R4:W-:Y:S01]  /*48f0*/  @!UP1 UTMALDG.4D.IM2COL [UR16], [UR10], UR8 ;  /* 0x000000100a0093b4 */ /* 0x0009e20008058008 */
[----:B------:R5:W-:Y:S01]  /*4900*/  @!P4 SYNCS.ARRIVE.TRANS64.RED.A0TR RZ, [UR22+0x70], R0 ;  /* 0x00007000ffffc9a7 */ /* 0x000be20008300416 */
[C---:B---3--:R-:W-:Y:S01]  /*4910*/  @!P1 IMAD.HI.U32 R8, R11.reuse, R8, RZ ;  /* 0x000000080b089227 */ /* 0x048fe200078e00ff */
[----:B--2---:R-:W-:Y:S02]  /*4920*/  @!P1 ISETP.NE.AND P0, PT, R12, 0x1, PT ;  /* 0x000000010c00980c */ /* 0x004fe40003f05270 */
[----:B-1----:R-:W-:Y:S01]  /*4930*/  @!P1 ISETP.NE.AND P2, PT, R2, 0x1, PT ;  /* 0x000000010200980c */ /* 0x002fe20003f45270 */
[----:B------:R-:W-:Y:S01]  /*4940*/  SYNCS.ARRIVE.TRANS64.RED.A1T0 RZ, [UR45], RZ ;  /* 0x000000ffffff79a7 */ /* 0x000fe2000810042d */
[C---:B------:R-:W-:Y:S01]  /*4950*/  @!P1 IMAD.HI.U32 R13, R10.reuse, R13, RZ ;  /* 0x0000000d0a0d9227 */ /* 0x040fe200078e00ff */
[----:B------:R-:W-:Y:S04]  /*4960*/  @!P1 SHF.R.U32.HI R8, RZ, R9, R8 ;  /* 0x00000009ff089219 */ /* 0x000fe80000011608 */
[----:B------:R-:W-:Y:S01]  /*4970*/  @!P1 SEL R8, R11, R8, !P2 ;  /* 0x000000080b089207 */ /* 0x000fe20005000000 */
[----:B------:R-:W1:Y:S01]  /*4980*/  SYNCS.PHASECHK.TRANS64.TRYWAIT P5, [UR22+0x98], R14 ;  /* 0x0000980eff0075a7 */ /* 0x000e6200080a1116 */
[----:B-----5:R-:W2:Y:S02]  /*4990*/  @!P1 LDC R0, c[0x0][0xb20] ;  /* 0x0002c800ff009b82 */ /* 0x020ea40000000800 */
[----:B--2---:R-:W-:Y:S04]  /*49a0*/  @!P1 SHF.R.U32.HI R0, RZ, R0, R13 ;  /* 0x00000000ff009219 */ /* 0x004fe8000001160d */
[----:B------:R-:W-:Y:S05]  /*49b0*/  @!P1 SEL R9, R10, R0, !P0 ;  /* 0x000000000a099207 */ /* 0x000fea0004000000 */
[----:B------:R-:W-:Y:S02]  /*49c0*/  @!P1 IMAD.IADD R0, R9, 0x1, -R8 ;  /* 0x0000000109009824 */ /* 0x000fe400078e0a08 */
[----:B------:R-:W-:Y:S02]  /*49d0*/  @!P1 IMAD.IADD R8, R8, 0x1, -R9 ;  /* 0x0000000108089824 */ /* 0x000fe400078e0a09 */
[----:B------:R-:W-:Y:S02]  /*49e0*/  @!P1 IMAD R11, R0, R2, R11 ;  /* 0x00000002000b9224 */ /* 0x000fe400078e020b */
[----:B------:R-:W-:Y:S01]  /*49f0*/  @!P1 IMAD R10, R8, R12, R10 ;  /* 0x0000000c080a9224 */ /* 0x000fe200078e020a */
[----:B-1--4-:R-:W-:Y:S06]  /*4a00*/  @!P5 BRA `(.L_x_71) ;  /* 0x0000004c008cd947 */ /* 0x012fec0003800000 */
.L_x_162:
[----:B------:R-:W-:Y:S01]  /*4a10*/  @!P4 IADD3 R2, P0, PT, R34, 0x580, RZ ;  /* 0x000005802202c810 */ /* 0x000fe20007f1e0ff */
[----:B------:R-:W-:Y:S01]  /*4a20*/  VOTEU.ALL UP2, P4 ;  /* 0x0000000000ff7886 */ /* 0x000fe20002040000 */
[----:B------:R-:W-:Y:S01]  /*4a30*/  VOTEU.ALL UP1, P4 ;  /* 0x0000000000ff7886 */ /* 0x000fe20002020000 */
[----:B------:R-:W-:Y:S01]  /*4a40*/  UMOV UR11, UR35 ;  /* 0x00000023000b7c82 */ /* 0x000fe20008000000 */
[----:B------:R-:W-:Y:S01]  /*4a50*/  @!P4 R2UR UR9, R2 ;  /* 0x000000000209c2ca */ /* 0x000fe200000e0000 */
[----:B-1----:R-:W-:Y:S01]  /*4a60*/  @!P4 IMAD.X R0, RZ, RZ, R35, P0 ;  /* 0x000000ffff00c224 */ /* 0x002fe200000e0623 */
[----:B------:R-:W-:Y:S01]  /*4a70*/  @!UP2 UPRMT UR16, URZ, 0x40, URZ ;  /* 0x00000040ff10a896 */ /* 0x000fe200080000ff */
[----:B------:R-:W-:Y:S01]  /*4a80*/  LOP3.LUT R32, R32, 0x1, RZ, 0x3c, !PT ;  /* 0x0000000120207812 */ /* 0x000fe200078e3cff */
[----:B------:R-:W-:Y:S01]  /*4a90*/  @!UP2 UIADD3 UR10, UPT, UPT, UR34, 0x60, URZ ;  /* 0x00000060220aa890 */ /* 0x000fe2000fffe0ff */
[----:B------:R-:W-:Y:S01]  /*4aa0*/  LOP3.LUT R31, R31, 0x1, RZ, 0x3c, !PT ;  /* 0x000000011f1f7812 */ /* 0x000fe200078e3cff */
[----:B------:R-:W-:Y:S01]  /*4ab0*/  @!UP2 UPRMT UR20, UR16, 0x5410, URZ ;  /* 0x000054101014a896 */ /* 0x000fe200080000ff */
[----:B------:R-:W-:Y:S01]  /*4ac0*/  @!P4 R2UR UR8, R0 ;  /* 0x000000000008c2ca */ /* 0x000fe200000e0000 */
[----:B------:R-:W-:Y:S01]  /*4ad0*/  UMOV UR12, UR36 ;  /* 0x00000024000c7c82 */ /* 0x000fe20008000000 */
[----:B------:R-:W-:Y:S01]  /*4ae0*/  UMOV UR13, UR37 ;  /* 0x00000025000d7c82 */ /* 0x000fe20008000000 */
[----:B------:R-:W-:Y:S02]  /*4af0*/  IMAD.IADD R14, R10, 0x1, R90 ;  /* 0x000000010a0e7824 */ /* 0x000fe400078e025a */
[----:B------:R-:W-:Y:S02]  /*4b00*/  IMAD.IADD R17, R11, 0x1, R91 ;  /* 0x000000010b117824 */ /* 0x000fe400078e025b */
[----:B------:R-:W-:Y:S01]  /*4b10*/  IMAD.U32 R8, RZ, RZ, UR9 ;  /* 0x00000009ff087e24 */ /* 0x000fe2000f8e00ff */
[----:B------:R-:W-:Y:S04]  /*4b20*/  @!UP2 UIADD3 UR9, UPT, UPT, UR22, 0x78, URZ ;  /* 0x000000781609a890 */ /* 0x000fe8000fffe0ff */
[----:B------:R-:W-:Y:S01]  /*4b30*/  @!P4 R2UR UR18, R8 ;  /* 0x000000000812c2ca */ /* 0x000fe200000e0000 */
[----:B------:R-:W-:Y:S01]  /*4b40*/  IMAD.U32 R9, RZ, RZ, UR8 ;  /* 0x00000008ff097e24 */ /* 0x000fe2000f8e00ff */
[----:B------:R-:W-:Y:S04]  /*4b50*/  @!UP2 UIADD3 UR8, UPT, UPT, UR22, 0x6200, URZ ;  /* 0x000062001608a890 */ /* 0x000fe8000fffe0ff */
[----:B------:R-:W-:Y:S11]  /*4b60*/  @!P4 R2UR UR19, R9 ;  /* 0x000000000913c2ca */ /* 0x000ff600000e0000 */
[----:B------:R-:W-:Y:S02]  /*4b70*/  @!UPT UIADD3 URZ, UPT, UPT, URZ, URZ, URZ ;  /* 0x000000fffffff290 */ /* 0x000fe4000fffe0ff */
[----:B------:R2:W-:Y:S01]  /*4b80*/  @!UP1 UTMALDG.4D.IM2COL [UR8], [UR18], UR20 ;  /* 0x00000008120093b4 */ /* 0x0005e20008058014 */
[----:B------:R2:W-:Y:S01]  /*4b90*/  @!P4 SYNCS.ARRIVE.TRANS64.RED.A0TR RZ, [UR22+0x78], R29 ;  /* 0x0000781dffffc9a7 */ /* 0x0005e20008300416 */
[----:B------:R-:W-:Y:S01]  /*4ba0*/  UPLOP3.LUT UP1, UPT, UPT, UPT, UPT, 0x80, 0x8 ;  /* 0x000000000008789c */ /* 0x000fe20003f2f070 */
[----:B------:R-:W-:Y:S01]  /*4bb0*/  SYNCS.ARRIVE.TRANS64.RED.A1T0 RZ, [UR23], RZ ;  /* 0x000000ffffff79a7 */ /* 0x000fe20008100417 */
[----:B------:R-:W-:Y:S09]  /*4bc0*/  @P3 BRA `(.L_x_72) ;  /* 0xfffffff000803947 */ /* 0x000ff2000383ffff */
[----:B------:R-:W-:-:S04]  /*4bd0*/  SHF.L.U32 R2, R32, 0x1f, RZ ;  /* 0x0000001f20027819 */ /* 0x000fc800000006ff */
[----:B------:R-:W1:Y:S02]  /*4be0*/  SYNCS.PHASECHK.TRANS64.TRYWAIT P0, [UR22+0x80], R2 ;  /* 0x00008002ff0075a7 */ /* 0x000e640008001116 */
[----:B-1----:R-:W-:Y:S05]  /*4bf0*/  @!P0 BRA `(.L_x_73) ;  /* 0x0000004c00288947 */ /* 0x002fea0003800000 */
.L_x_164:
[----:B------:R-:W3:Y:S02]  /*4c00*/  SYNCS.PHASECHK.TRANS64.TRYWAIT P0, [UR22+0x88], R2 ;  /* 0x00008802ff0075a7 */ /* 0x000ee40008001116 */
[----:B---3--:R-:W-:Y:S05]  /*4c10*/  @!P0 BRA `(.L_x_74) ;  /* 0x0000004c00388947 */ /* 0x008fea0003800000 */
.L_x_166:
[----:B------:R-:W3:Y:S02]  /*4c20*/  SYNCS.PHASECHK.TRANS64.TRYWAIT P0, [UR22+0x90], R2 ;  /* 0x00009002ff0075a7 */ /* 0x000ee40008001116 */
[----:B---3--:R-:W-:Y:S05]  /*4c30*/  @!P0 BRA `(.L_x_75) ;  /* 0x0000004c00488947 */ /* 0x008fea0003800000 */
.L_x_168:
[----:B-1----:R-:W-:-:S07]  /*4c40*/  MOV R0, UR22 ;  /* 0x0000001600007c02 */ /* 0x002fce0008000f00 */
.L_x_76:
[----:B-1----:R-:W-:-:S04]  /*4c50*/  SHF.L.U32 R2, R32, 0x1f, RZ ;  /* 0x0000001f20027819 */ /* 0x002fc800000006ff */
[----:B------:R1:W3:Y:S03]  /*4c60*/  SYNCS.PHASECHK.TRANS64.TRYWAIT P0, [R0+URZ+0x98], R2 ;  /* 0x00009802000075a7 */ /* 0x0002e600080011ff */
[----:B---3--:R-:W-:Y:S05]  /*4c70*/  @!P0 NANOSLEEP.SYNCS 0x989680 ;  /* 0x009896800000895d */ /* 0x008fea0003900000 */
[----:B------:R-:W3:Y:S02]  /*4c80*/  @!P0 SYNCS.PHASECHK.TRANS64 P0, [R0+URZ+0x98], R2 ;  /* 0x00009802000085a7 */ /* 0x000ee400080010ff */
[----:B--23--:R-:W-:Y:S05]  /*4c90*/  @P0 EXIT ;  /* 0x000000000000094d */ /* 0x00cfea0003800000 */
[----:B------:R-:W-:Y:S05]  /*4ca0*/  BRA `(.L_x_76) ;  /* 0xfffffffc00e87947 */ /* 0x000fea000383ffff */
.L_x_61:
[----:B------:R-:W-:-:S06]  /*4cb0*/  UISETP.GE.AND UP1, UPT, UR8, 0x4, UPT ;  /* 0x000000040800788c */ /* 0x000fcc000bf26270 */
[----:B------:R-:W-:-:S13]  /*4cc0*/  PLOP3.LUT P0, PT, PT, PT, UP1, 0x80, 0x8 ;  /* 0x000000000008781c */ /* 0x000fda0003f0f018 */
[----:B------:R-:W-:Y:S05]  /*4cd0*/  @!P0 EXIT ;  /* 0x000000000000894d */ /* 0x000fea0003800000 */
[----:B------:R-:W-:Y:S01]  /*4ce0*/  BAR.SYNC.DEFER_BLOCKING 0x6, 0xa0 ;  /* 0x0182800000007b1d */ /* 0x000fe20000010000 */
[C---:B------:R-:W-:Y:S01]  /*4cf0*/  IMAD.SHL.U32 R0, R101.reuse, 0x20, RZ ;  /* 0x0000002065007824 */ /* 0x040fe200078e00ff */
[C---:B------:R-:W-:Y:S01]  /*4d00*/  SHF.L.U32 R46, R101.reuse, 0x10, RZ ;  /* 0x00000010652e7819 */ /* 0x040fe200000006ff */
[C---:B------:R-:W-:Y:S01]  /*4d10*/  IMAD.SHL.U32 R100, R101.reuse, 0x4, RZ ;  /* 0x0000000465647824 */ /* 0x040fe200078e00ff */
[C---:B------:R-:W-:Y:S01]  /*4d20*/  LOP3.LUT R102, R101.reuse, 0x60, RZ, 0xc0, !PT ;  /* 0x0000006065667812 */ /* 0x040fe200078ec0ff */
[----:B------:R-:W-:Y:S01]  /*4d30*/  HFMA2 R97, -RZ, RZ, 0, 0 ;  /* 0x00000000ff617431 */ /* 0x000fe200000001ff */
[----:B------:R-:W-:Y:S02]  /*4d40*/  UMOV UR50, 0x400 ;  /* 0x0000040000327882 */ /* 0x000fe40000000000 */
[----:B------:R-:W1:Y:S01]  /*4d50*/  LDC R96, c[0x0][0x370] ;  /* 0x0000dc00ff607b82 */ /* 0x000e620000000800 */
[----:B------:R-:W-:Y:S01]  /*4d60*/  ULEA UR50, UR45, UR50, 0x18 ;  /* 0x000000322d327291 */ /* 0x000fe2000f8ec0ff */
[----:B------:R-:W-:Y:S01]  /*4d70*/  LOP3.LUT R4, R0, 0xc0, RZ, 0xc0, !PT ;  /* 0x000000c000047812 */ /* 0x000fe200078ec0ff */
[----:B------:R-:W-:Y:S01]  /*4d80*/  IMAD.MOV.U32 R99, RZ, RZ, 0x1 ;  /* 0x00000001ff637424 */ /* 0x000fe200078e00ff */
[C---:B------:R-:W-:Y:S01]  /*4d90*/  LOP3.LUT R105, R101.reuse, 0x2, RZ, 0xc0, !PT ;  /* 0x0000000265697812 */ /* 0x040fe200078ec0ff */
[----:B------:R-:W-:Y:S01]  /*4da0*/  UIADD3 UR4, UPT, UPT, UR50, 0x200, URZ ;  /* 0x0000020032047890 */ /* 0x000fe2000fffe0ff */
[----:B------:R-:W-:Y:S01]  /*4db0*/  LOP3.LUT R100, R4, 0x18, R100, 0xf8, !PT ;  /* 0x0000001804647812 */ /* 0x000fe200078ef864 */
[----:B------:R-:W-:Y:S01]  /*4dc0*/  IMAD.MOV.U32 R45, RZ, RZ, RZ ;  /* 0x000000ffff2d7224 */ /* 0x000fe200078e00ff */
[----:B------:R-:W2:Y:S01]  /*4dd0*/  LDC R42, c[0x0][0xb0c] ;  /* 0x0002c300ff2a7b82 */ /* 0x000ea20000000800 */
[----:B------:R-:W-:Y:S01]  /*4de0*/  LOP3.LUT R101, R101, 0x4, RZ, 0xc0, !PT ;  /* 0x0000000465657812 */ /* 0x000fe200078ec0ff */
[----:B------:R-:W-:Y:S01]  /*4df0*/  IMAD.MOV.U32 R98, RZ, RZ, RZ ;  /* 0x000000ffff627224 */ /* 0x000fe200078e00ff */
[----:B------:R-:W-:Y:S01]  /*4e00*/  LOP3.LUT R100, R100, 0xf20, R0, 0xf8, !PT ;  /* 0x00000f2064647812 */ /* 0x000fe200078ef800 */
[----:B------:R-:W-:Y:S01]  /*4e10*/  IMAD.U32 R94, RZ, RZ, UR4 ;  /* 0x00000004ff5e7e24 */ /* 0x000fe2000f8e00ff */
[----:B------:R-:W-:Y:S01]  /*4e20*/  LOP3.LUT R46, R46, 0x600000, RZ, 0xc0, !PT ;  /* 0x006000002e2e7812 */ /* 0x000fe200078ec0ff */
[----:B------:R-:W4:Y:S02]  /*4e30*/  LDCU.64 UR54, c[0x0][0x348] ;  /* 0x00006900ff3677ac */ /* 0x000f240008000a00 */
[----:B------:R-:W1:Y:S01]  /*4e40*/  LDC R93, c[0x0][0xb20] ;  /* 0x0002c800ff5d7b82 */ /* 0x000e620000000800 */
[----:B------:R-:W3:Y:S01]  /*4e50*/  LDS R2, [UR50+0x100] ;  /* 0x00010032ff027984 */ /* 0x000ee20008000800 */
[----:B------:R-:W-:Y:S01]  /*4e60*/  LEA R100, R100, R94, 0x1 ;  /* 0x0000005e64647211 */ /* 0x000fe200078e08ff */
[----:B------:R-:W1:Y:S04]  /*4e70*/  LDCU.64 UR36, c[0x0][0x888] ;  /* 0x00011100ff2477ac */ /* 0x000e680008000a00 */
[--C-:B------:R-:W-:Y:S01]  /*4e80*/  IMAD R105, R105, -0x10, R100.reuse ;  /* 0xfffffff069697824 */ /* 0x100fe200078e0264 */
[----:B------:R-:W1:Y:S01]  /*4e90*/  LDC R41, c[0x0][0xb30] ;  /* 0x0002cc00ff297b82 */ /* 0x000e620000000800 */
[----:B------:R-:W-:Y:S01]  /*4ea0*/  IMAD R104, R101, -0x10, R100 ;  /* 0xfffffff065687824 */ /* 0x000fe200078e0264 */
[----:B------:R-:W1:Y:S01]  /*4eb0*/  LDCU.64 UR38, c[0x0][0x890] ;  /* 0x00011200ff2677ac */ /* 0x000e620008000a00 */
[----:B------:R-:W1:Y:S05]  /*4ec0*/  LDCU.64 UR46, c[0x0][0xa90] ;  /* 0x00015200ff2e77ac */ /* 0x000e6a0008000a00 */
[----:B------:R-:W1:Y:S01]  /*4ed0*/  LDC.64 R84, c[0x0][0xb10] ;  /* 0x0002c400ff547b82 */ /* 0x000e620000000a00 */
[----:B------:R-:W-:Y:S01]  /*4ee0*/  UMOV UR52, URZ ;  /* 0x000000ff00347c82 */ /* 0x000fe20008000000 */
[----:B------:R-:W-:-:S06]  /*4ef0*/  UMOV UR56, URZ ;  /* 0x000000ff00387c82 */ /* 0x000fcc0008000000 */
[----:B------:R-:W1:Y:S08]  /*4f00*/  LDC.64 R38, c[0x0][0xb18] ;  /* 0x0002c600ff267b82 */ /* 0x000e700000000a00 */
[----:B------:R-:W1:Y:S08]  /*4f10*/  LDC.64 R36, c[0x0][0xb28] ;  /* 0x0002ca00ff247b82 */ /* 0x000e700000000a00 */
[----:B------:R-:W1:Y:S01]  /*4f20*/  LDC.64 R82, c[0x0][0x8b0] ;  /* 0x00022c00ff527b82 */ /* 0x000e620000000a00 */
[C---:B---3--:R-:W-:Y:S01]  /*4f30*/  VIADD R3, R2.reuse, 0x80 ;  /* 0x0000008002037836 */ /* 0x048fe20000000000 */
[----:B------:R-:W-:-:S04]  /*4f40*/  LOP3.LUT R2, R2, 0xffff, RZ, 0xc0, !PT ;  /* 0x0000ffff02027812 */ /* 0x000fc800078ec0ff */
[----:B------:R-:W-:Y:S02]  /*4f50*/  LOP3.LUT R3, R3, 0xffff, RZ, 0xc0, !PT ;  /* 0x0000ffff03037812 */ /* 0x000fe400078ec0ff */
[----:B------:R-:W3:Y:S03]  /*4f60*/  LDC.64 R80, c[0x0][0x8a8] ;  /* 0x00022a00ff507b82 */ /* 0x000ee60000000a00 */
[----:B------:R1:W-:Y:S05]  /*4f70*/  STL.64 [R1], R2 ;  /* 0x0000000201007387 */ /* 0x0003ea0000100a00 */
[----:B------:R-:W1:Y:S08]  /*4f80*/  LDC.64 R88, c[0x0][0xa80] ;  /* 0x0002a000ff587b82 */ /* 0x000e700000000a00 */
[----:B------:R-:W1:Y:S08]  /*4f90*/  LDC.64 R86, c[0x0][0xa88] ;  /* 0x0002a200ff567b82 */ /* 0x000e700000000a00 */
[----:B--2-4-:R-:W1:Y:S02]  /*4fa0*/  LDC R95, c[0x0][0x374] ;  /* 0x0000dd00ff5f7b82 */ /* 0x014e640000000800 */
.L_x_120:
[----:B-1----:R-:W-:Y:S04]  /*4fb0*/  SHF.L.U32 R2, R97, 0x1f, RZ ;  /* 0x0000001f61027819 */ /* 0x002fe800000006ff */
[----:B------:R-:W1:Y:S02]  /*4fc0*/  SYNCS.PHASECHK.TRANS64.TRYWAIT P0, [UR50+0xb0], R2 ;  /* 0x0000b002ff0075a7 */ /* 0x000e640008001132 */
[----:B-1-3--:R-:W-:Y:S05]  /*4fd0*/  @!P0 BRA `(.L_x_77) ;  /* 0x0000004800788947 */ /* 0x00afea0003800000 */
.L_x_170:
[----:B------:R-:W2:Y:S01]  /*4fe0*/  LDC.64 R10, c[0x0][0xb10] ;  /* 0x0002c400ff0a7b82 */ /* 0x000ea20000000a00 */
[----:B------:R-:W4:Y:S01]  /*4ff0*/  LDS.128 R20, [UR50+0xf0] ;  /* 0x0000f032ff147984 */ /* 0x000f220008000c00 */
[----:B------:R-:W-:Y:S01]  /*5000*/  UIADD3 UR4, UPT, UPT, UR50, 0xb8, URZ ;  /* 0x000000b832047890 */ /* 0x000fe2000fffe0ff */
[----:B-1----:R-:W-:Y:S01]  /*5010*/  IMAD R0, R45, 0x4, R1 ;  /* 0x000000042d007824 */ /* 0x002fe200078e0201 */
[----:B------:R-:W-:Y:S04]  /*5020*/  ISETP.NE.AND P1, PT, R41, 0x1, PT ;  /* 0x000000012900780c */ /* 0x000fe80003f25270 */
[----:B------:R-:W1:Y:S01]  /*5030*/  LDC.64 R8, c[0x0][0xb18] ;  /* 0x0002c600ff087b82 */ /* 0x000e620000000a00 */
[----:B------:R-:W-:Y:S01]  /*5040*/  UPRMT UR4, URZ, 0x654, UR4 ;  /* 0x00000654ff047896 */ /* 0x000fe20008000004 */
[----:B------:R-:W-:Y:S01]  /*5050*/  ISETP.GE.AND P0, PT, R40, 0x1, PT ;  /* 0x000000012800780c */ /* 0x000fe20003f06270 */
[----:B------:R-:W-:Y:S01]  /*5060*/  @!PT LDS RZ, [RZ] ;  /* 0x00000000fffff984 */ /* 0x000fe20000000800 */
[----:B------:R-:W-:Y:S01]  /*5070*/  @!PT LDS RZ, [RZ] ;  /* 0x00000000fffff984 */ /* 0x000fe20000000800 */
[----:B------:R-:W-:Y:S01]  /*5080*/  @!PT LDS RZ, [RZ] ;  /* 0x00000000fffff984 */ /* 0x000fe20000000800 */
[----:B------:R-:W-:Y:S01]  /*5090*/  @!PT LDS RZ, [RZ] ;  /* 0x00000000fffff984 */ /* 0x000fe20000000800 */
[----:B------:R3:W-:Y:S06]  /*50a0*/  MEMBAR.ALL.CTA ;  /* 0x0000000000007992 */ /* 0x0007ec0000008000 */
[----:B---3--:R-:W3:Y:S01]  /*50b0*/  FENCE.VIEW.ASYNC.S ;  /* 0x00000000000073c6 */ /* 0x008ee20000000000 */
[----:B------:R-:W1:Y:S08]  /*50c0*/  @!P1 LDC R12, c[0x0][0xb20] ;  /* 0x0002c800ff0c9b82 */ /* 0x000e700000000800 */
[----:B------:R-:W1:Y:S01]  /*50d0*/  @!P1 LDC R7, c[0x0][0xb0c] ;  /* 0x0002c300ff079b82 */ /* 0x000e620000000800 */
[----:B---3--:R-:W-:Y:S01]  /*50e0*/  SYNCS.ARRIVE.TRANS64.RED.A1T0 RZ, [UR4], RZ ;  /* 0x000000ffffff79a7 */ /* 0x008fe20008100404 */
[----:B------:R3:W5:Y:S01]  /*50f0*/  LDL R16, [R0] ;  /* 0x0000000000107983 */ /* 0x0007620000100800 */
[----:B----4-:R-:W-:Y:S04]  /*5100*/  LOP3.LUT P4, RZ, R22, 0x1, RZ, 0xc0, !PT ;  /* 0x0000000116ff7812 */ /* 0x010fe8000788c0ff */
[----:B------:R-:W-:Y:S09]  /*5110*/  P2R R106, PR, RZ, 0x10 ;  /* 0x00000010ff6a7803 */ /* 0x000ff20000000000 */
[----:B------:R-:W-:Y:S02]  /*5120*/  @P4 MOV R44, R20 ;  /* 0x00000014002c4202 */ /* 0x000fe40000000f00 */
[----:B------:R-:W-:Y:S01]  /*5130*/  @P4 LOP3.LUT R43, R21, 0xffff, RZ, 0xc0, !PT ;  /* 0x0000ffff152b4812 */ /* 0x000fe200078ec0ff */
[----:B--23--:R-:W-:Y:S06]  /*5140*/  @!P0 BRA `(.L_x_78) ;  /* 0x0000000000a48947 */ /* 0x00cfec0003800000 */
[----:B------:R-:W-:Y:S01]  /*5150*/  IMAD.HI.U32 R0, R95, R39, RZ ;  /* 0x000000275f007227 */ /* 0x000fe200078e00ff */
[----:B------:R-:W-:Y:S02]  /*5160*/  ISETP.NE.AND P0, PT, R38, 0x1, PT ;  /* 0x000000012600780c */ /* 0x000fe40003f05270 */
[----:B------:R-:W-:Y:S01]  /*5170*/  ISETP.NE.AND P2, PT, R40, 0x1, PT ;  /* 0x000000012800780c */ /* 0x000fe20003f45270 */
[----:B------:R-:W-:Y:S01]  /*5180*/  IMAD.HI.U32 R4, R96, R84, RZ ;  /* 0x0000005460047227 */ /* 0x000fe200078e00ff */
[----:B------:R-:W-:Y:S02]  /*5190*/  SHF.R.U32.HI R0, RZ, R93, R0 ;  /* 0x0000005dff007219 */ /* 0x000fe40000011600 */
[----:B------:R-:W-:Y:S01]  /*51a0*/  ISETP.NE.AND P3, PT, R42, 0x1, PT ;  /* 0x000000012a00780c */ /* 0x000fe20003f65270 */
[----:B------:R-:W-:Y:S01]  /*51b0*/  IMAD.HI.U32 R6, R43, R39, RZ ;  /* 0x000000272b067227 */ /* 0x000fe200078e00ff */
[-C--:B------:R-:W-:Y:S02]  /*51c0*/  SHF.R.U32.HI R4, RZ, R85.reuse, R4 ;  /* 0x00000055ff047219 */ /* 0x080fe40000011604 */
        /* <DEDUP_REMOVED lines=14> */
[C---:B------:R-:W-:Y:S03]  /*52b0*/  IMAD.HI.U32 R0, R3.reuse, R36, RZ ;  /* 0x0000002403007227 */ /* 0x040fe600078e00ff */
[C---:B------:R-:W-:Y:S02]  /*52c0*/  ISETP.GE.OR P0, PT, R2.reuse, R5, P0 ;  /* 0x000000050200720c */ /* 0x040fe40000706670 */
[----:B------:R-:W-:Y:S04]  /*52d0*/  SHF.R.U32.HI R0, RZ, R37, R0 ;  /* 0x00000025ff007219 */ /* 0x000fe80000011600 */
[C---:B------:R-:W-:Y:S05]  /*52e0*/  SEL R6, R3.reuse, R0, !P2 ;  /* 0x0000000003067207 */ /* 0x040fea0005000000 */
        /* <DEDUP_REMOVED lines=14> */
[----:B------:R-:W-:Y:S07]  /*53d0*/  IMAD R43, R3, R38, R43 ;  /* 0x00000026032b7224 */ /* 0x000fee00078e022b */
.L_x_78:
[----:B-1----:R-:W-:Y:S01]  /*53e0*/  @!P1 ISETP.NE.AND P0, PT, R8, 0x1, PT ;  /* 0x000000010800980c */ /* 0x002fe20003f05270 */
[----:B------:R-:W-:Y:S01]  /*53f0*/  @!P1 IMAD.HI.U32 R2, R43, R9, RZ ;  /* 0x000000092b029227 */ /* 0x000fe200078e00ff */
[----:B------:R-:W-:Y:S01]  /*5400*/  R2UR UR41, R14 ;  /* 0x000000000e2972ca */ /* 0x000fe200000e0000 */
[----:B------:R-:W-:Y:S01]  /*5410*/  BSSY.RECONVERGENT B6, `(.L_x_79) ;  /* 0x000002f000067945 */ /* 0x000fe20003800200 */
[----:B------:R-:W-:Y:S01]  /*5420*/  @!P1 ISETP.NE.AND P2, PT, R7, 0x1, PT ;  /* 0x000000010700980c */ /* 0x000fe20003f45270 */
[----:B------:R-:W-:Y:S01]  /*5430*/  @!P1 IMAD.HI.U32 R0, R44, R10, RZ ;  /* 0x0000000a2c009227 */ /* 0x000fe200078e00ff */
[----:B------:R-:W-:Y:S02]  /*5440*/  @!P1 SHF.R.U32.HI R2, RZ, R12, R2 ;  /* 0x0000000cff029219 */ /* 0x000fe40000011602 */
[----:B------:R-:W-:Y:S02]  /*5450*/  @P4 SHF.R.U32.HI R20, RZ, 0x10, R21 ;  /* 0x00000010ff144819 */ /* 0x000fe40000011615 */
[----:B------:R-:W-:Y:S02]  /*5460*/  @!P1 SEL R2, R43, R2, !P0 ;  /* 0x000000022b029207 */ /* 0x000fe40004000000 */
[----:B------:R-:W-:Y:S02]  /*5470*/  @!P1 SHF.R.U32.HI R0, RZ, R11, R0 ;  /* 0x0000000bff009219 */ /* 0x000fe40000011600 */
[----:B------:R-:W-:Y:S01]  /*5480*/  LOP3.LUT P0, RZ, R94, 0x1b0, RZ, 0xc0, !PT ;  /* 0x000001b05eff7812 */ /* 0x000fe2000780c0ff */
[----:B------:R-:W-:Y:S01]  /*5490*/  USHF.L.U32 UR41, UR41, 0x7, URZ ;  /* 0x0000000729297899 */ /* 0x000fe200080006ff */
[----:B------:R-:W-:Y:S02]  /*54a0*/  @!P1 SEL R3, R44, R0, !P2 ;  /* 0x000000002c039207 */ /* 0x000fe40005000000 */
[----:B------:R-:W-:Y:S03]  /*54b0*/  @P4 R2UR UR51, R20 ;  /* 0x00000000143342ca */ /* 0x000fe600000e0000 */
[----:B------:R-:W-:Y:S02]  /*54c0*/  @!P1 IMAD.IADD R0, R2, 0x1, -R3 ;  /* 0x0000000102009824 */ /* 0x000fe400078e0a03 */
[----:B------:R-:W-:Y:S02]  /*54d0*/  @!P1 IMAD.IADD R2, R3, 0x1, -R2 ;  /* 0x0000000103029824 */ /* 0x000fe400078e0a02 */
[----:B------:R-:W-:Y:S02]  /*54e0*/  @!P1 IMAD R44, R0, R7, R44 ;  /* 0x00000007002c9224 */ /* 0x000fe400078e022c */
[----:B------:R-:W-:Y:S01]  /*54f0*/  @!P1 IMAD R43, R2, R8, R43 ;  /* 0x00000008022b9224 */ /* 0x000fe200078e022b */
[----:B------:R-:W-:Y:S06]  /*5500*/  @!P0 BRA `(.L_x_80) ;  /* 0x00000000007c8947 */ /* 0x000fec0003800000 */
[----:B------:R-:W1:Y:S01]  /*5510*/  LDCU.64 UR8, c[0x4][0x80] ;  /* 0x01001000ff0877ac */ /* 0x000e620008000a00 */
[----:B------:R-:W-:Y:S01]  /*5520*/  MOV R2, 0x0 ;  /* 0x0000000000027802 */ /* 0x000fe20000000f00 */
[----:B------:R-:W-:Y:S02]  /*5530*/  HFMA2 R12, -RZ, RZ, 0, 5.9604644775390625e-08 ;  /* 0x00000001ff0c7431 */ /* 0x000fe400000001ff */
[----:B------:R-:W-:Y:S01]  /*5540*/  IMAD.MOV.U32 R8, RZ, RZ, 0x70 ;  /* 0x00000070ff087424 */ /* 0x000fe200078e00ff */
[----:B------:R2:W3:Y:S01]  /*5550*/  LDC.64 R14, c[0x4][R2] ;  /* 0x01000000020e7b82 */ /* 0x0004e20000000a00 */
[----:B------:R-:W4:Y:S01]  /*5560*/  LDCU.64 UR6, c[0x4][0x88] ;  /* 0x01001100ff0677ac */ /* 0x000f220008000a00 */
[----:B------:R-:W-:Y:S01]  /*5570*/  IMAD.MOV.U32 R13, RZ, RZ, RZ ;  /* 0x000000ffff0d7224 */ /* 0x000fe200078e00ff */
[----:B------:R-:W2:Y:S01]  /*5580*/  LDCU.64 UR4, c[0x4][0x8] ;  /* 0x01000100ff0477ac */ /* 0x000ea20008000a00 */
[----:B-1----:R-:W-:Y:S01]  /*5590*/  MOV R5, UR9 ;  /* 0x0000000900057c02 */ /* 0x002fe20008000f00 */
[----:B------:R-:W-:Y:S01]  /*55a0*/  IMAD.U32 R4, RZ, RZ, UR8 ;  /* 0x00000008ff047e24 */ /* 0x000fe2000f8e00ff */
[----:B----4-:R-:W-:Y:S01]  /*55b0*/  MOV R7, UR7 ;  /* 0x0000000700077c02 */ /* 0x010fe20008000f00 */
[----:B------:R-:W-:Y:S01]  /*55c0*/  IMAD.U32 R6, RZ, RZ, UR6 ;  /* 0x00000006ff067e24 */ /* 0x000fe2000f8e00ff */
[----:B--2---:R-:W-:Y:S01]  /*55d0*/  MOV R11, UR5 ;  /* 0x00000005000b7c02 */ /* 0x004fe20008000f00 */
[----:B------:R-:W-:Y:S02]  /*55e0*/  IMAD.U32 R10, RZ, RZ, UR4 ;  /* 0x00000004ff0a7e24 */ /* 0x000fe4000f8e00ff */
[----:B------:R-:W-:Y:S07]  /*55f0*/  LEPC R20, `(.L_x_81) ;  /* 0x000000001014794e */ /* 0x000fee0000000000 */
[----:B---3-5:R-:W-:Y:S05]  /*5600*/  CALL.ABS.NOINC R14 ;  /* 0x000000000e007343 */ /* 0x028fea0003c00000 */
.L_x_81:
[----:B------:R-:W1:Y:S01]  /*5610*/  LDCU.64 UR8, c[0x4][0x80] ;  /* 0x01001000ff0877ac */ /* 0x000e620008000a00 */
[----:B------:R-:W2:Y:S01]  /*5620*/  LDC.64 R2, c[0x4][R2] ;  /* 0x0100000002027b82 */ /* 0x000ea20000000a00 */
[----:B------:R-:W-:Y:S02]  /*5630*/  HFMA2 R12, -RZ, RZ, 0, 5.9604644775390625e-08 ;  /* 0x00000001ff0c7431 */ /* 0x000fe400000001ff */
[----:B------:R-:W-:Y:S02]  /*5640*/  IMAD.MOV.U32 R8, RZ, RZ, 0x70 ;  /* 0x00000070ff087424 */ /* 0x000fe400078e00ff */
[----:B------:R-:W-:Y:S01]  /*5650*/  IMAD.MOV.U32 R13, RZ, RZ, RZ ;  /* 0x000000ffff0d7224 */ /* 0x000fe200078e00ff */
[----:B------:R-:W3:Y:S01]  /*5660*/  LDCU.64 UR6, c[0x4][0x88] ;  /* 0x01001100ff0677ac */ /* 0x000ee20008000a00 */
[----:B------:R-:W4:Y:S01]  /*5670*/  LDCU.64 UR4, c[0x4][0x8] ;  /* 0x01000100ff0477ac */ /* 0x000f220008000a00 */
[----:B-1----:R-:W-:Y:S02]  /*5680*/  MOV R4, UR8 ;  /* 0x0000000800047c02 */ /* 0x002fe40008000f00 */
[----:B------:R-:W-:Y:S02]  /*5690*/  MOV R5, UR9 ;  /* 0x0000000900057c02 */ /* 0x000fe40008000f00 */
[----:B---3--:R-:W-:Y:S01]  /*56a0*/  MOV R7, UR7 ;  /* 0x0000000700077c02 */ /* 0x008fe20008000f00 */
[----:B------:R-:W-:Y:S01]  /*56b0*/  IMAD.U32 R6, RZ, RZ, UR6 ;  /* 0x00000006ff067e24 */ /* 0x000fe2000f8e00ff */
[----:B----4-:R-:W-:Y:S01]  /*56c0*/  MOV R11, UR5 ;  /* 0x00000005000b7c02 */ /* 0x010fe20008000f00 */
[----:B------:R-:W-:Y:S02]  /*56d0*/  IMAD.U32 R10, RZ, RZ, UR4 ;  /* 0x00000004ff0a7e24 */ /* 0x000fe4000f8e00ff */
[----:B------:R-:W-:Y:S07]  /*56e0*/  LEPC R20, `(.L_x_80) ;  /* 0x000000001014794e */ /* 0x000fee0000000000 */
[----:B--2---:R-:W-:Y:S05]  /*56f0*/  CALL.ABS.NOINC R2 ;  /* 0x0000000002007343 */ /* 0x004fea0003c00000 */
.L_x_80:
[----:B------:R-:W-:Y:S05]  /*5700*/  BSYNC.RECONVERGENT B6 ;  /* 0x0000000000067941 */ /* 0x000fea0003800200 */
.L_x_79:
[----:B------:R-:W-:Y:S01]  /*5710*/  ISETP.NE.U32.AND P4, PT, R82, RZ, PT ;  /* 0x000000ff5200720c */ /* 0x000fe20003f85070 */
[----:B------:R-:W-:Y:S01]  /*5720*/  UISETP.NE.AND UP2, UPT, UR53, URZ, UPT ;  /* 0x000000ff3500728c */ /* 0x000fe2000bf45270 */
[----:B------:R-:W-:Y:S01]  /*5730*/  ISETP.NE.U32.AND P2, PT, RZ, UR36, PT ;  /* 0x00000024ff007c0c */ /* 0x000fe2000bf45070 */
[----:B------:R-:W-:Y:S01]  /*5740*/  UISETP.NE.U32.AND UP1, UPT, UR38, URZ, UPT ;  /* 0x000000ff2600728c */ /* 0x000fe2000bf25070 */
[----:B------:R-:W-:Y:S01]  /*5750*/  ISETP.NE.AND.EX P4, PT, R83, RZ, PT, P4 ;  /* 0x000000ff5300720c */ /* 0x000fe20003f85340 */
[----:B------:R-:W-:Y:S01]  /*5760*/  UPLOP3.LUT UP0, UPT, UPT, UPT, UPT, 0x40, 0x4 ;  /* 0x000000000004789c */ /* 0x000fe20003f0e870 */
[----:B------:R-:W-:Y:S01]  /*5770*/  ISETP.NE.AND.EX P2, PT, RZ, UR37, PT, P2 ;  /* 0x00000025ff007c0c */ /* 0x000fe2000bf45320 */
[----:B------:R-:W-:Y:S01]  /*5780*/  UISETP.NE.AND.EX UP1, UPT, UR39, URZ, UPT, UP1 ;  /* 0x000000ff2700728c */ /* 0x000fe2000bf25310 */
[----:B------:R-:W-:Y:S04]  /*5790*/  PLOP3.LUT P1, PT, PT, PT, UP2, 0x80, 0x8 ;  /* 0x000000000008781c */ /* 0x000fe80003f2f028 */
[----:B------:R-:W-:Y:S06]  /*57a0*/  @UP2 UPLOP3.LUT UP0, UPT, UPT, UPT, UP1, 0x80, 0x8 ;  /* 0x000000000008289c */ /* 0x000fec0003f0f010 */
[----:B------:R-:W-:Y:S01]  /*57b0*/  PLOP3.LUT P0, PT, PT, PT, UP0, 0x80, 0x8 ;  /* 0x000000000008781c */ /* 0x000fe20003f0f008 */
[----:B------:R-:W-:Y:S01]  /*57c0*/  @!UPT UIADD3 URZ, UPT, UPT, URZ, URZ, URZ ;  /* 0x000000fffffff290 */ /* 0x000fe2000fffe0ff */
[----:B------:R-:W-:Y:S11]  /*57d0*/  BRA.U !UP1, `(.L_x_82) ;  /* 0x0000000109387547 */ /* 0x000ff6000b800000 */
[----:B------:R-:W-:Y:S01]  /*57e0*/  UISETP.NE.U32.AND UP0, UPT, UR36, URZ, UPT ;  /* 0x000000ff2400728c */ /* 0x000fe2000bf05070 */
[----:B------:R-:W-:Y:S02]  /*57f0*/  HFMA2 R0, -RZ, RZ, 0, 5.9604644775390625e-08 ;  /* 0x00000001ff007431 */ /* 0x000fe400000001ff */
[----:B------:R-:W-:Y:S01]  /*5800*/  IMAD.MOV.U32 R92, RZ, RZ, 0x1 ;  /* 0x00000001ff5c7424 */ /* 0x000fe200078e00ff */
[----:B------:R-:W-:Y:S06]  /*5810*/  UISETP.NE.AND.EX UP0, UPT, UR37, URZ, UPT, UP0 ;  /* 0x000000ff2500728c */ /* 0x000fec000bf05300 */
        /* <DEDUP_REMOVED lines=9> */
[----:B-12---:R-:W-:Y:S02]  /*58b0*/  @!P3 IMAD.U32 R49, RZ, RZ, UR4 ;  /* 0x00000004ff31be24 */ /* 0x006fe4000f8e00ff */
.L_x_82:
[----:B------:R-:W-:Y:S05]  /*58c0*/  @!P4 BRA `(.L_x_83) ;  /* 0x000000000020c947 */ /* 0x000fea0003800000 */
[----:B------:R-:W-:Y:S04]  /*58d0*/  ISETP.NE.U32.AND P3, PT, R80, RZ, PT ;  /* 0x000000ff5000720c */ /* 0x000fe80003f65070 */
[----:B------:R-:W-:Y:S11]  /*58e0*/  ISETP.NE.AND.EX P3, PT, R81, RZ, PT, P3 ;  /* 0x000000ff5100720c */ /* 0x000ff60003f65330 */
[----:B------:R-:W-:Y:S02]  /*58f0*/  @!UPT UIADD3 URZ, UPT, UPT, URZ, URZ, URZ ;  /* 0x000000fffffff290 */ /* 0x000fe4000fffe0ff */
[----:B------:R-:W1:Y:S01]  /*5900*/  @P3 LDC.64 R2, c[0x0][0x8a8] ;  /* 0x00022a00ff023b82 */ /* 0x000e620000000a00 */
[----:B------:R-:W-:Y:S04]  /*5910*/  @P3 IMAD R0, R82, UR57, RZ ;  /* 0x0000003952003c24 */ /* 0x000fe8000f8e02ff */
[----:B-1----:R-:W-:Y:S05]  /*5920*/  @P3 IMAD.WIDE R2, R0, 0x4, R2 ;  /* 0x0000000400023825 */ /* 0x002fea00078e0202 */
[----:B-----5:R1:W5:Y:S02]  /*5930*/  @P3 LDG.E R47, desc[UR48][R2.64] ;  /* 0x00000030022f3981 */ /* 0x020364000c1e1900 */
[----:B-1----:R-:W2:Y:S02]  /*5940*/  @!P3 LDC R47, c[0x0][0x8a0] ;  /* 0x00022800ff2fbb82 */ /* 0x002ea40000000800 */
.L_x_83:
[----:B-----5:R-:W-:Y:S01]  /*5950*/  FSETP.NEU.AND P3, PT, R49, RZ, PT ;  /* 0x000000ff3100720b */ /* 0x020fe20003f6d000 */
[----:B------:R-:W-:Y:S01]  /*5960*/  IMAD.SHL.U32 R109, R17, 0x80, RZ ;  /* 0x00000080116d7824 */ /* 0x000fe200078e00ff */
[----:B------:R-:W-:Y:S01]  /*5970*/  SEL R3, RZ, 0xffffffff, P2 ;  /* 0xffffffffff037807 */ /* 0x000fe20001000000 */
[----:B------:R-:W-:Y:S01]  /*5980*/  BSSY B1, `(.L_x_84) ;  /* 0x0000044000017945 */ /* 0x000fe20003800000 */
[----:B------:R-:W-:Y:S01]  /*5990*/  @P1 LOP3.LUT P2, RZ, R92, 0xff, RZ, 0xc0, !PT ;  /* 0x000000ff5cff1812 */ /* 0x000fe2000784c0ff */
[----:B------:R-:W-:Y:S01]  /*59a0*/  IMAD.HI.U32 R107, R109, R89, RZ ;  /* 0x000000596d6b7227 */ /* 0x000fe200078e00ff */
[----:B------:R-:W-:Y:S02]  /*59b0*/  @P1 SEL R0, RZ, 0xffffffff, P3 ;  /* 0xffffffffff001807 */ /* 0x000fe40001800000 */
[----:B------:R-:W-:Y:S01]  /*59c0*/  LOP3.LUT R99, R99, 0x1, RZ, 0x3c, !PT ;  /* 0x0000000163637812 */ /* 0x000fe200078e3cff */
[----:B------:R-:W-:Y:S01]  /*59d0*/  IMAD.MOV.U32 R66, RZ, RZ, 0x1 ;  /* 0x00000001ff427424 */ /* 0x000fe200078e00ff */
[----:B------:R-:W-:Y:S01]  /*59e0*/  @P0 SEL R0, R3, R0, !P2 ;  /* 0x0000000003000207 */ /* 0x000fe20005000000 */
[----:B------:R-:W-:Y:S01]  /*59f0*/  IMAD.IADD R48, R46, 0x1, R16 ;  /* 0x000000012e307824 */ /* 0x000fe200078e0210 */
[----:B------:R-:W-:Y:S01]  /*5a00*/  LEA R64, R45, UR50, 0x3 ;  /* 0x000000322d407c11 */ /* 0x000fe2000f8e18ff */
[----:B------:R-:W-:Y:S01]  /*5a10*/  IMAD R112, R101, -0x10, R105 ;  /* 0xfffffff065707824 */ /* 0x000fe200078e0269 */
[----:B------:R-:W-:Y:S01]  /*5a20*/  @P1 LOP3.LUT R0, R0, 0x1, RZ, 0xc0, !PT ;  /* 0x0000000100001812 */ /* 0x000fe200078ec0ff */
[----:B------:R-:W-:Y:S01]  /*5a30*/  IMAD.MOV.U32 R65, RZ, RZ, RZ ;  /* 0x000000ffff417224 */ /* 0x000fe200078e00ff */
[----:B------:R-:W-:Y:S02]  /*5a40*/  ISETP.NE.AND P2, PT, R88, 0x1, PT ;  /* 0x000000015800780c */ /* 0x000fe40003f45270 */
[----:B------:R-:W-:Y:S02]  /*5a50*/  CS2R R78, SRZ ;  /* 0x00000000004e7805 */ /* 0x000fe4000001ff00 */
[----:B------:R-:W-:Y:S02]  /*5a60*/  ISETP.NE.U32.OR P5, PT, R0, 0x1, !P1 ;  /* 0x000000010000780c */ /* 0x000fe40004fa5470 */
[----:B------:R-:W-:Y:S02]  /*5a70*/  CS2R R76, SRZ ;  /* 0x00000000004c7805 */ /* 0x000fe4000001ff00 */
[----:B------:R-:W-:Y:S02]  /*5a80*/  SHF.R.U32.HI R107, RZ, R86, R107 ;  /* 0x00000056ff6b7219 */ /* 0x000fe4000001166b */
[----:B------:R-:W-:Y:S02]  /*5a90*/  CS2R R70, SRZ ;  /* 0x0000000000467805 */ /* 0x000fe4000001ff00 */
[----:B------:R-:W-:Y:S02]  /*5aa0*/  SEL R2, RZ, 0xffffffff, P3 ;  /* 0xffffffffff027807 */ /* 0x000fe40001800000 */
[----:B------:R-:W-:Y:S02]  /*5ab0*/  CS2R R68, SRZ ;  /* 0x0000000000447805 */ /* 0x000fe4000001ff00 */
[----:B------:R-:W-:Y:S02]  /*5ac0*/  SEL R107, R109, R107, !P2 ;  /* 0x0000006b6d6b7207 */ /* 0x000fe40005000000 */
[----:B------:R-:W-:Y:S02]  /*5ad0*/  CS2R R62, SRZ ;  /* 0x00000000003e7805 */ /* 0x000fe4000001ff00 */
[----:B------:R-:W-:Y:S02]  /*5ae0*/  PLOP3.LUT P2, PT, PT, PT, UP1, 0x80, 0x8 ;  /* 0x000000000008781c */ /* 0x000fe40003f4f018 */
[----:B------:R-:W-:Y:S02]  /*5af0*/  CS2R R60, SRZ ;  /* 0x00000000003c7805 */ /* 0x000fe4000001ff00 */
[----:B------:R-:W-:Y:S01]  /*5b00*/  LOP3.LUT P3, R110, R92, 0xff, RZ, 0xc0, !PT ;  /* 0x000000ff5c6e7812 */ /* 0x000fe2000786c0ff */
[----:B------:R-:W-:Y:S01]  /*5b10*/  IMAD.HI.U32 R108, R107, UR46, RZ ;  /* 0x0000002e6b6c7c27 */ /* 0x000fe2000f8e00ff */
[----:B------:R-:W-:Y:S02]  /*5b20*/  ISETP.NE.AND P4, PT, R87, 0x1, PT ;  /* 0x000000015700780c */ /* 0x000fe40003f85270 */
[----:B------:R-:W-:Y:S01]  /*5b30*/  @P5 SHF.L.U32 R0, R99, 0x1f, RZ ;  /* 0x0000001f63005819 */ /* 0x000fe200000006ff */
[----:B------:R-:W-:Y:S01]  /*5b40*/  IMAD.MOV R4, RZ, RZ, -R107 ;  /* 0x000000ffff047224 */ /* 0x000fe200078e0a6b */
[----:B------:R-:W-:Y:S02]  /*5b50*/  SHF.R.U32.HI R108, RZ, UR47, R108 ;  /* 0x0000002fff6c7c19 */ /* 0x000fe4000801166c */
[----:B------:R-:W-:Y:S01]  /*5b60*/  CS2R R58, SRZ ;  /* 0x00000000003a7805 */ /* 0x000fe2000001ff00 */
[----:B------:R1:W3:Y:S01]  /*5b70*/  @P5 SYNCS.PHASECHK.TRANS64.TRYWAIT P1, [UR50+0x60], R0 ;  /* 0x00006000ff0055a7 */ /* 0x0002e20008021132 */
[----:B------:R-:W-:Y:S01]  /*5b80*/  P2R R111, PR, RZ, 0x20 ;  /* 0x00000020ff6f7803 */ /* 0x000fe20000000000 */
[----:B------:R-:W-:Y:S01]  /*5b90*/  IMAD R109, R88, R4, R109 ;  /* 0x00000004586d7224 */ /* 0x000fe200078e026d */
[----:B------:R-:W-:Y:S02]  /*5ba0*/  @P2 SEL R2, R3, R2, !P3 ;  /* 0x0000000203022207 */ /* 0x000fe40005800000 */
[----:B------:R-:W-:Y:S02]  /*5bb0*/  CS2R R56, SRZ ;  /* 0x0000000000387805 */ /* 0x000fe4000001ff00 */
[----:B------:R-:W-:Y:S02]  /*5bc0*/  SEL R108, R107, R108, !P4 ;  /* 0x0000006c6b6c7207 */ /* 0x000fe40006000000 */
[----:B------:R-:W-:Y:S03]  /*5bd0*/  LOP3.LUT R2, R2, 0x1, RZ, 0xc0, !PT ;  /* 0x0000000102027812 */ /* 0x000fe600078ec0ff */
[----:B------:R-:W-:Y:S01]  /*5be0*/  IMAD.MOV R3, RZ, RZ, -R108 ;  /* 0x000000ffff037224 */ /* 0x000fe200078e0a6c */
[----:B------:R-:W-:Y:S03]  /*5bf0*/  ISETP.NE.U32.AND P2, PT, R2, 0x1, PT ;  /* 0x000000010200780c */ /* 0x000fe60003f45070 */
[----:B------:R-:W-:Y:S01]  /*5c00*/  IMAD R107, R87, R3, R107 ;  /* 0x00000003576b7224 */ /* 0x000fe200078e026b */
[----:B------:R-:W-:Y:S02]  /*5c10*/  P2R R67, PR, RZ, 0x4 ;  /* 0x00000004ff437803 */ /* 0x000fe40000000000 */
[----:B-1----:R-:W-:Y:S04]  /*5c20*/  SHF.L.U32 R0, R98, 0x1f, RZ ;  /* 0x0000001f62007819 */ /* 0x002fe800000006ff */
[----:B------:R1:W4:Y:S01]  /*5c30*/  SYNCS.PHASECHK.TRANS64.TRYWAIT P0, [R64+URZ+0xc0], R0 ;  /* 0x0000c000400075a7 */ /* 0x00032200080011ff */
[----:B---3--:R-:W-:Y:S01]  /*5c40*/  @P5 SEL R66, RZ, 0x1, !P1 ;  /* 0x00000001ff425807 */ /* 0x008fe20004800000 */
[----:B-1----:R-:W-:Y:S06]  /*5c50*/  @!P5 BRA `(.L_x_85) ;  /* 0x000000000058d947 */ /* 0x002fec0003800000 */
[----:B------:R-:W-:Y:S01]  /*5c60*/  IMAD.MOV.U32 R79, RZ, RZ, RZ ;  /* 0x000000ffff4f7224 */ /* 0x000fe200078e00ff */
[----:B------:R-:W-:Y:S01]  /*5c70*/  ISETP.NE.AND P1, PT, R66, RZ, PT ;  /* 0x000000ff4200720c */ /* 0x000fe20003f25270 */
[----:B------:R-:W-:Y:S01]  /*5c80*/  BSSY B0, `(.L_x_86) ;  /* 0x000000c000007945 */ /* 0x000fe20003800000 */
[----:B------:R-:W-:Y:S02]  /*5c90*/  CS2R R58, SRZ ;  /* 0x00000000003a7805 */ /* 0x000fe4000001ff00 */
[----:B------:R-:W-:Y:S02]  /*5ca0*/  CS2R R56, SRZ ;  /* 0x0000000000387805 */ /* 0x000fe4000001ff00 */
[----:B------:R-:W-:Y:S02]  /*5cb0*/  CS2R R62, SRZ ;  /* 0x00000000003e7805 */ /* 0x000fe4000001ff00 */
[----:B------:R-:W-:Y:S02]  /*5cc0*/  CS2R R60, SRZ ;  /* 0x00000000003c7805 */ /* 0x000fe4000001ff00 */
[----:B------:R-:W-:Y:S02]  /*5cd0*/  CS2R R70, SRZ ;  /* 0x0000000000467805 */ /* 0x000fe4000001ff00 */
[----:B------:R-:W-:Y:S02]  /*5ce0*/  CS2R R68, SRZ ;  /* 0x0000000000447805 */ /* 0x000fe4000001ff00 */
[----:B------:R-:W-:Y:S01]  /*5cf0*/  CS2R R76, SRZ ;  /* 0x00000000004c7805 */ /* 0x000fe2000001ff00 */
[----:B------:R-:W-:Y:S06]  /*5d00*/  @P1 BRA `(.L_x_87) ;  /* 0x00000000000c1947 */ /* 0x000fec0003800000 */
[----:B------:R-:W-:Y:S04]  /*5d10*/  SHF.L.U32 R3, R99, 0x1f, RZ ;  /* 0x0000001f63037819 */ /* 0x000fe800000006ff */
[----:B------:R-:W1:Y:S02]  /*5d20*/  SYNCS.PHASECHK.TRANS64.TRYWAIT P1, [UR50+0x60], R3 ;  /* 0x00006003ff0075a7 */ /* 0x000e640008021132 */
[----:B-1----:R-:W-:Y:S05]  /*5d30*/  @!P1 BRA `(.L_x_88) ;  /* 0x0000003c00389947 */ /* 0x002fea0003800000 */
.L_x_87:
[----:B------:R-:W-:Y:S05]  /*5d40*/  BSYNC B0 ;  /* 0x0000000000007941 */ /* 0x000fea0003800000 */
.L_x_86:
[----:B------:R-:W-:Y:S01]  /*5d50*/  ISETP.NE.AND P1, PT, R67, RZ, PT ;  /* 0x000000ff4300720c */ /* 0x000fe20003f25270 */
[----:B------:R-:W-:Y:S11]  /*5d60*/  HFMA2 R65, -RZ, RZ, 0, 5.9604644775390625e-08 ;  /* 0x00000001ff417431 */ /* 0x000ff600000001ff */
[----:B------:R-:W-:Y:S01]  /*5d70*/  @!UPT UIADD3 URZ, UPT, UPT, URZ, URZ, URZ ;  /* 0x000000fffffff290 */ /* 0x000fe2000fffe0ff */
[----:B------:R3:W1:Y:S04]  /*5d80*/  @P1 LDS.128 R56, [R100] ;  /* 0x0000000064381984 */ /* 0x0006680000000c00 */
[----:B------:R3:W1:Y:S04]  /*5d90*/  @P1 LDS.128 R60, [R105+0x10] ;  /* 0x00001000693c1984 */ /* 0x0006680000000c00 */
[----:B------:R3:W1:Y:S04]  /*5da0*/  @P1 LDS.128 R68, [R104+0x20] ;  /* 0x0000200068441984 */ /* 0x0006680000000c00 */
[----:B------:R3:W1:Y:S02]  /*5db0*/  @P1 LDS.128 R76, [R112+0x30] ;  /* 0x00003000704c1984 */ /* 0x0006640000000c00 */
.L_x_85:
[----:B------:R-:W-:Y:S05]  /*5dc0*/  BSYNC B1 ;  /* 0x0000000000017941 */ /* 0x000fea0003800000 */
.L_x_84:
[----:B-1----:R-:W-:Y:S04]  /*5dd0*/  SHF.R.U32.HI R2, RZ, 0x15, R48 ;  /* 0x00000015ff027819 */ /* 0x002fe80000011630 */
[----:B------:R-:W-:Y:S01]  /*5de0*/  LOP3.LUT P1, RZ, R2, 0x3, R103, 0x48, !PT ;  /* 0x0000000302ff7812 */ /* 0x000fe20007824867 */
[----:B------:R-:W-:Y:S01]  /*5df0*/  @!UPT UIADD3 URZ, UPT, UPT, URZ, URZ, URZ ;  /* 0x000000fffffff290 */ /* 0x000fe2000fffe0ff */
[----:B----4-:R-:W-:Y:S11]  /*5e00*/  @P0 BRA `(.L_x_89) ;  /* 0x0000000000080947 */ /* 0x010ff60003800000 */
[----:B------:R-:W1:Y:S02]  /*5e10*/  SYNCS.PHASECHK.TRANS64.TRYWAIT P0, [R64+URZ+0xc0], R0 ;  /* 0x0000c000400075a7 */ /* 0x000e6400080011ff */
[----:B-1----:R-:W-:Y:S05]  /*5e20*/  @!P0 BRA `(.L_x_90) ;  /* 0x0000003c00148947 */ /* 0x002fea0003800000 */
.L_x_89:
[----:B------:R-:W-:Y:S05]  /*5e30*/  @!P1 BRA `(.L_x_91) ;  /* 0x0000000000409947 */ /* 0x000fea0003800000 */
[----:B------:R-:W4:Y:S01]  /*5e40*/  LDCU.64 UR8, c[0x4][0x70] ;  /* 0x01000e00ff0877ac */ /* 0x000f220008000a00 */
[----:B------:R-:W-:Y:S01]  /*5e50*/  MOV R3, 0x0 ;  /* 0x0000000000037802 */ /* 0x000fe20000000f00 */
[----:B------:R-:W-:Y:S02]  /*5e60*/  HFMA2 R12, -RZ, RZ, 0, 5.9604644775390625e-08 ;  /* 0x00000001ff0c7431 */ /* 0x000fe400000001ff */
[----:B------:R-:W-:Y:S02]  /*5e70*/  IMAD.MOV.U32 R8, RZ, RZ, 0x192 ;  /* 0x00000192ff087424 */ /* 0x000fe400078e00ff */
[----:B------:R-:W-:Y:S01]  /*5e80*/  IMAD.MOV.U32 R13, RZ, RZ, RZ ;  /* 0x000000ffff0d7224 */ /* 0x000fe200078e00ff */
[----:B------:R-:W5:Y:S01]  /*5e90*/  LDCU.64 UR6, c[0x4][0x78] ;  /* 0x01000f00ff0677ac */ /* 0x000f620008000a00 */
[----:B------:R-:W1:Y:S01]  /*5ea0*/  LDC.64 R2, c[0x4][R3] ;  /* 0x0100000003027b82 */ /* 0x000e620000000a00 */
[----:B------:R-:W2:Y:S01]  /*5eb0*/  LDCU.64 UR4, c[0x4][0x10] ;  /* 0x01000200ff0477ac */ /* 0x000ea20008000a00 */
[----:B----4-:R-:W-:Y:S01]  /*5ec0*/  MOV R5, UR9 ;  /* 0x0000000900057c02 */ /* 0x010fe20008000f00 */
[----:B------:R-:W-:Y:S01]  /*5ed0*/  IMAD.U32 R4, RZ, RZ, UR8 ;  /* 0x00000008ff047e24 */ /* 0x000fe2000f8e00ff */
[----:B-----5:R-:W-:Y:S01]  /*5ee0*/  MOV R7, UR7 ;  /* 0x0000000700077c02 */ /* 0x020fe20008000f00 */
[----:B------:R-:W-:Y:S01]  /*5ef0*/  IMAD.U32 R6, RZ, RZ, UR6 ;  /* 0x00000006ff067e24 */ /* 0x000fe2000f8e00ff */
[----:B--2---:R-:W-:Y:S01]  /*5f00*/  MOV R11, UR5 ;  /* 0x00000005000b7c02 */ /* 0x004fe20008000f00 */
[----:B------:R-:W-:Y:S02]  /*5f10*/  IMAD.U32 R10, RZ, RZ, UR4 ;  /* 0x00000004ff0a7e24 */ /* 0x000fe4000f8e00ff */
[----:B------:R-:W-:Y:S07]  /*5f20*/  LEPC R20, `(.L_x_91) ;  /* 0x000000001014794e */ /* 0x000fee0000000000 */
[----:B-1-3--:R-:W-:Y:S05]  /*5f30*/  CALL.ABS.NOINC R2 ;  /* 0x0000000002007343 */ /* 0x00afea0003c00000 */
.L_x_91:
[----:B------:R-:W-:Y:S05]  /*5f40*/  WARPSYNC.ALL ;  /* 0x0000000000007948 */ /* 0x000fea0003800000 */
[----:B------:R-:W-:Y:S01]  /*5f50*/  R2UR UR4, R48 ;  /* 0x00000000300472ca */ /* 0x000fe200000e0000 */
[--C-:B------:R-:W-:Y:S01]  /*5f60*/  HADD2.F32 R3, -RZ, R56.reuse.H0_H0 ;  /* 0x20000038ff037230 */ /* 0x100fe20000004100 */
[----:B------:R-:W-:Y:S01]  /*5f70*/  ISETP.NE.AND P0, PT, R102, RZ, PT ;  /* 0x000000ff6600720c */ /* 0x000fe20003f05270 */
[--C-:B------:R-:W-:Y:S01]  /*5f80*/  HADD2.F32 R50, -RZ, R57.reuse.H0_H0 ;  /* 0x20000039ff327230 */ /* 0x100fe20000004100 */
[----:B------:R-:W-:Y:S01]  /*5f90*/  BSSY.RECONVERGENT B0, `(.L_x_92) ;  /* 0x0000088000007945 */ /* 0x000fe20003800200 */
[----:B------:R-:W-:Y:S08]  /*5fa0*/  HADD2.F32 R51, -RZ, R57.H1_H1 ;  /* 0x30000039ff337230 */ /* 0x000ff00000004100 */
[----:B------:R-:W1:Y:S02]  /*5fb0*/  LDTM.x32 R4, tmem[UR4] ;  /* 0x00000004000479ee */ /* 0x000e6400082c0000 */
[C---:B-12---:R-:W-:Y:S01]  /*5fc0*/  FMUL R0, R47.reuse, R4 ;  /* 0x000000042f007220 */ /* 0x046fe20000400000 */
[----:B------:R-:W-:Y:S02]  /*5fd0*/  HADD2.F32 R4, -RZ, R56.H1_H1 ;  /* 0x30000038ff047230 */ /* 0x000fe40000004100 */
[C---:B------:R-:W-:Y:S01]  /*5fe0*/  FMUL R2, R47.reuse, R5 ;  /* 0x000000052f027220 */ /* 0x040fe20000400000 */
[----:B------:R-:W-:Y:S01]  /*5ff0*/  FMUL R7, R47, R7 ;  /* 0x000000072f077220 */ /* 0x000fe20000400000 */
[----:B------:R-:W-:Y:S01]  /*6000*/  FFMA R0, R49, R3, R0 ;  /* 0x0000000331007223 */ /* 0x000fe20000000000 */
[----:B------:R-:W-:Y:S01]  /*6010*/  FMUL R3, R47, R6 ;  /* 0x000000062f037220 */ /* 0x000fe20000400000 */
[----:B------:R-:W-:Y:S01]  /*6020*/  FFMA R2, R49, R4, R2 ;  /* 0x0000000431027223 */ /* 0x000fe20000000002 */
[C---:B------:R-:W-:Y:S01]  /*6030*/  FMUL R4, R47.reuse, R8 ;  /* 0x000000082f047220 */ /* 0x040fe20000400000 */
[----:B------:R-:W-:Y:S01]  /*6040*/  FMUL R8, R47, R12 ;  /* 0x0000000c2f087220 */ /* 0x000fe20000400000 */
[----:B------:R-:W-:Y:S01]  /*6050*/  FFMA R3, R49, R50, R3 ;  /* 0x0000003231037223 */ /* 0x000fe20000000003 */
[C---:B------:R-:W-:Y:S01]  /*6060*/  FMUL R12, R47.reuse, R16 ;  /* 0x000000102f0c7220 */ /* 0x040fe20000400000 */
[C---:B------:R-:W-:Y:S01]  /*6070*/  FMUL R16, R47.reuse, R20 ;  /* 0x000000142f107220 */ /* 0x040fe20000400000 */
[C---:B------:R-:W-:Y:S01]  /*6080*/  FMUL R20, R47.reuse, R24 ;  /* 0x000000182f147220 */ /* 0x040fe20000400000 */
[C---:B------:R-:W-:Y:S01]  /*6090*/  FMUL R24, R47.reuse, R28 ;  /* 0x0000001c2f187220 */ /* 0x040fe20000400000 */
[C---:B------:R-:W-:Y:S01]  /*60a0*/  FMUL R28, R47.reuse, R32 ;  /* 0x000000202f1c7220 */ /* 0x040fe20000400000 */
[--C-:B------:R-:W-:Y:S01]  /*60b0*/  HADD2.F32 R32, -RZ, R58.reuse.H0_H0 ;  /* 0x2000003aff207230 */ /* 0x100fe20000004100 */
[----:B------:R-:W-:Y:S01]  /*60c0*/  F2FP.F16.F32.PACK_AB R52, R2, R0 ;  /* 0x000000000234723e */ /* 0x000fe200000000ff */
[----:B------:R-:W-:Y:S02]  /*60d0*/  HADD2.F32 R0, -RZ, R58.H1_H1 ;  /* 0x3000003aff007230 */ /* 0x000fe40000004100 */
[----:B------:R-:W-:Y:S01]  /*60e0*/  FMUL R5, R47, R9 ;  /* 0x000000092f057220 */ /* 0x000fe20000400000 */
[--C-:B------:R-:W-:Y:S02]  /*60f0*/  HADD2.F32 R2, -RZ, R59.reuse.H0_H0 ;  /* 0x2000003bff027230 */ /* 0x100fe40000004100 */
[C---:B------:R-:W-:Y:S01]  /*6100*/  FFMA R7, R49.reuse, R51, R7 ;  /* 0x0000003331077223 */ /* 0x040fe20000000007 */
[C---:B------:R-:W-:Y:S01]  /*6110*/  FFMA R4, R49.reuse, R32, R4 ;  /* 0x0000002031047223 */ /* 0x040fe20000000004 */
[----:B------:R-:W-:Y:S02]  /*6120*/  HADD2.F32 R32, -RZ, R59.H1_H1 ;  /* 0x3000003bff207230 */ /* 0x000fe40000004100 */
[----:B------:R-:W-:Y:S01]  /*6130*/  FFMA R5, R49, R0, R5 ;  /* 0x0000000031057223 */ /* 0x000fe20000000005 */
[--C-:B------:R-:W-:Y:S01]  /*6140*/  HADD2.F32 R0, -RZ, R60.reuse.H0_H0 ;  /* 0x2000003cff007230 */ /* 0x100fe20000004100 */
[----:B------:R-:W-:Y:S01]  /*6150*/  F2FP.F16.F32.PACK_AB R53, R7, R3 ;  /* 0x000000030735723e */ /* 0x000fe200000000ff */
[----:B------:R-:W-:Y:S01]  /*6160*/  FMUL R6, R47, R10 ;  /* 0x0000000a2f067220 */ /* 0x000fe20000400000 */
[--C-:B------:R-:W-:Y:S01]  /*6170*/  HADD2.F32 R3, -RZ, R61.reuse.H0_H0 ;  /* 0x2000003dff037230 */ /* 0x100fe20000004100 */
[----:B------:R-:W-:Y:S01]  /*6180*/  F2FP.F16.F32.PACK_AB R54, R5, R4 ;  /* 0x000000040536723e */ /* 0x000fe200000000ff */
[----:B------:R-:W-:Y:S01]  /*6190*/  FMUL R11, R47, R11 ;  /* 0x0000000b2f0b7220 */ /* 0x000fe20000400000 */
[----:B------:R-:W-:Y:S01]  /*61a0*/  FFMA R6, R49, R2, R6 ;  /* 0x0000000231067223 */ /* 0x000fe20000000006 */
[----:B------:R-:W-:Y:S02]  /*61b0*/  HADD2.F32 R2, -RZ, R60.H1_H1 ;  /* 0x3000003cff027230 */ /* 0x000fe40000004100 */
[----:B------:R-:W-:Y:S01]  /*61c0*/  FMUL R9, R47, R13 ;  /* 0x0000000d2f097220 */ /* 0x000fe20000400000 */
[C---:B------:R-:W-:Y:S01]  /*61d0*/  FFMA R11, R49.reuse, R32, R11 ;  /* 0x00000020310b7223 */ /* 0x040fe2000000000b */
[----:B------:R-:W-:Y:S01]  /*61e0*/  FFMA R8, R49, R0, R8 ;  /* 0x0000000031087223 */ /* 0x000fe20000000008 */
[C---:B------:R-:W-:Y:S01]  /*61f0*/  FMUL R10, R47.reuse, R14 ;  /* 0x0000000e2f0a7220 */ /* 0x040fe20000400000 */
[----:B------:R-:W-:Y:S02]  /*6200*/  HADD2.F32 R0, -RZ, R61.H1_H1 ;  /* 0x3000003dff007230 */ /* 0x000fe40000004100 */
[----:B------:R-:W-:Y:S01]  /*6210*/  FMUL R15, R47, R15 ;  /* 0x0000000f2f0f7220 */ /* 0x000fe20000400000 */
[C---:B------:R-:W-:Y:S01]  /*6220*/  FFMA R9, R49.reuse, R2, R9 ;  /* 0x0000000231097223 */ /* 0x040fe20000000009 */
[C---:B------:R-:W-:Y:S01]  /*6230*/  FFMA R10, R49.reuse, R3, R10 ;  /* 0x00000003310a7223 */ /* 0x040fe2000000000a */
[--C-:B------:R-:W-:Y:S02]  /*6240*/  HADD2.F32 R2, -RZ, R62.reuse.H0_H0 ;  /* 0x2000003eff027230 */ /* 0x100fe40000004100 */
[----:B------:R-:W-:Y:S01]  /*6250*/  FFMA R15, R49, R0, R15 ;  /* 0x00000000310f7223 */ /* 0x000fe2000000000f */
[----:B------:R-:W-:Y:S02]  /*6260*/  HADD2.F32 R3, -RZ, R62.H1_H1 ;  /* 0x3000003eff037230 */ /* 0x000fe40000004100 */
[C---:B------:R-:W-:Y:S01]  /*6270*/  FMUL R13, R47.reuse, R17 ;  /* 0x000000112f0d7220 */ /* 0x040fe20000400000 */
[--C-:B------:R-:W-:Y:S02]  /*6280*/  HADD2.F32 R0, -RZ, R63.reuse.H0_H0 ;  /* 0x2000003fff007230 */ /* 0x100fe40000004100 */
[----:B------:R-:W-:Y:S01]  /*6290*/  FMUL R14, R47, R18 ;  /* 0x000000122f0e7220 */ /* 0x000fe20000400000 */
[C---:B------:R-:W-:Y:S01]  /*62a0*/  FFMA R12, R49.reuse, R2, R12 ;  /* 0x00000002310c7223 */ /* 0x040fe2000000000c */
[C---:B------:R-:W-:Y:S01]  /*62b0*/  FFMA R13, R49.reuse, R3, R13 ;  /* 0x00000003310d7223 */ /* 0x040fe2000000000d */
[----:B------:R-:W-:Y:S02]  /*62c0*/  HADD2.F32 R2, -RZ, R63.H1_H1 ;  /* 0x3000003fff027230 */ /* 0x000fe40000004100 */
[----:B------:R-:W-:Y:S01]  /*62d0*/  FFMA R14, R49, R0, R14 ;  /* 0x00000000310e7223 */ /* 0x000fe2000000000e */
[C---:B------:R-:W-:Y:S01]  /*62e0*/  FMUL R19, R47.reuse, R19 ;  /* 0x000000132f137220 */ /* 0x040fe20000400000 */
[--C-:B------:R-:W-:Y:S02]  /*62f0*/  HADD2.F32 R0, -RZ, R68.reuse.H0_H0 ;  /* 0x20000044ff007230 */ /* 0x100fe40000004100 */
[----:B------:R-:W-:Y:S01]  /*6300*/  FMUL R17, R47, R21 ;  /* 0x000000152f117220 */ /* 0x000fe20000400000 */
[--C-:B------:R-:W-:Y:S02]  /*6310*/  HADD2.F32 R3, -RZ, R69.reuse.H0_H0 ;  /* 0x20000045ff037230 */ /* 0x100fe40000004100 */
[C---:B------:R-:W-:Y:S01]  /*6320*/  FFMA R19, R49.reuse, R2, R19 ;  /* 0x0000000231137223 */ /* 0x040fe20000000013 */
[----:B------:R-:W-:Y:S02]  /*6330*/  HADD2.F32 R2, -RZ, R68.H1_H1 ;  /* 0x30000044ff027230 */ /* 0x000fe40000004100 */
        /* <DEDUP_REMOVED lines=9> */
[----:B------:R-:W-:Y:S01]  /*63d0*/  FMUL R21, R47, R25 ;  /* 0x000000192f157220 */ /* 0x000fe20000400000 */
[----:B------:R-:W-:Y:S01]  /*63e0*/  F2FP.F16.F32.PACK_AB R55, R11, R6 ;  /* 0x000000060b37723e */ /* 0x000fe200000000ff */
[--C-:B------:R-:W-:Y:S02]  /*63f0*/  HADD2.F32 R3, -RZ, R71.reuse.H0_H0 ;  /* 0x20000047ff037230 */ /* 0x100fe40000004100 */
[----:B------:R-:W-:Y:S01]  /*6400*/  FMUL R22, R47, R26 ;  /* 0x0000001a2f167220 */ /* 0x000fe20000400000 */
[C---:B------:R-:W-:Y:S01]  /*6410*/  FFMA R20, R49.reuse, R2, R20 ;  /* 0x0000000231147223 */ /* 0x040fe20000000014 */
[C---:B------:R-:W-:Y:S01]  /*6420*/  FFMA R21, R49.reuse, R0, R21 ;  /* 0x0000000031157223 */ /* 0x040fe20000000015 */
[----:B------:R1:W-:Y:S01]  /*6430*/  STS.128 [R100], R52 ;  /* 0x0000003464007388 */ /* 0x0003e20000000c00 */
[----:B------:R-:W-:Y:S02]  /*6440*/  HADD2.F32 R0, -RZ, R71.H1_H1 ;  /* 0x30000047ff007230 */ /* 0x000fe40000004100 */
[----:B------:R-:W-:Y:S01]  /*6450*/  FFMA R22, R49, R3, R22 ;  /* 0x0000000331167223 */ /* 0x000fe20000000016 */
[----:B------:R-:W-:Y:S01]  /*6460*/  FMUL R27, R47, R27 ;  /* 0x0000001b2f1b7220 */ /* 0x000fe20000400000 */
[--C-:B------:R-:W-:Y:S01]  /*6470*/  HADD2.F32 R2, -RZ, R76.reuse.H0_H0 ;  /* 0x2000004cff027230 */ /* 0x100fe20000004100 */
[----:B------:R-:W-:Y:S01]  /*6480*/  F2FP.F16.F32.PACK_AB R8, R9, R8 ;  /* 0x000000080908723e */ /* 0x000fe200000000ff */
[----:B------:R-:W-:Y:S01]  /*6490*/  HADD2.F32 R3, -RZ, R76.H1_H1 ;  /* 0x3000004cff037230 */ /* 0x000fe20000004100 */
[----:B------:R-:W-:Y:S01]  /*64a0*/  F2FP.F16.F32.PACK_AB R9, R15, R10 ;  /* 0x0000000a0f09723e */ /* 0x000fe200000000ff */
[----:B------:R-:W-:Y:S01]  /*64b0*/  FMUL R25, R47, R29 ;  /* 0x0000001d2f197220 */ /* 0x000fe20000400000 */
[--C-:B------:R-:W-:Y:S01]  /*64c0*/  HADD2.F32 R4, -RZ, R77.reuse.H0_H0 ;  /* 0x2000004dff047230 */ /* 0x100fe20000004100 */
[----:B------:R-:W-:Y:S01]  /*64d0*/  F2FP.F16.F32.PACK_AB R10, R13, R12 ;  /* 0x0000000c0d0a723e */ /* 0x000fe200000000ff */
[----:B------:R-:W-:Y:S01]  /*64e0*/  FMUL R26, R47, R30 ;  /* 0x0000001e2f1a7220 */ /* 0x000fe20000400000 */
[----:B------:R-:W-:Y:S01]  /*64f0*/  F2FP.F16.F32.PACK_AB R11, R19, R14 ;  /* 0x0000000e130b723e */ /* 0x000fe200000000ff */
[C---:B------:R-:W-:Y:S01]  /*6500*/  FFMA R27, R49.reuse, R0, R27 ;  /* 0x00000000311b7223 */ /* 0x040fe2000000001b */
[C---:B------:R-:W-:Y:S01]  /*6510*/  FFMA R24, R49.reuse, R2, R24 ;  /* 0x0000000231187223 */ /* 0x040fe20000000018 */
[----:B------:R-:W-:Y:S02]  /*6520*/  HADD2.F32 R0, -RZ, R77.H1_H1 ;  /* 0x3000004dff007230 */ /* 0x000fe40000004100 */
[----:B------:R-:W-:Y:S01]  /*6530*/  FFMA R25, R49, R3, R25 ;  /* 0x0000000331197223 */ /* 0x000fe20000000019 */
[----:B------:R1:W-:Y:S01]  /*6540*/  STS.128 [R105+0x10], R8 ;  /* 0x0000100869007388 */ /* 0x0003e20000000c00 */
[----:B------:R-:W-:Y:S01]  /*6550*/  FMUL R31, R47, R31 ;  /* 0x0000001f2f1f7220 */ /* 0x000fe20000400000 */
[--C-:B------:R-:W-:Y:S02]  /*6560*/  HADD2.F32 R2, -RZ, R78.reuse.H0_H0 ;  /* 0x2000004eff027230 */ /* 0x100fe40000004100 */
[----:B------:R-:W-:Y:S01]  /*6570*/  FFMA R26, R49, R4, R26 ;  /* 0x00000004311a7223 */ /* 0x000fe2000000001a */
[----:B------:R-:W-:Y:S02]  /*6580*/  HADD2.F32 R3, -RZ, R78.H1_H1 ;  /* 0x3000004eff037230 */ /* 0x000fe40000004100 */
[----:B------:R-:W-:Y:S01]  /*6590*/  FMUL R29, R47, R33 ;  /* 0x000000212f1d7220 */ /* 0x000fe20000400000 */
[--C-:B------:R-:W-:Y:S01]  /*65a0*/  HADD2.F32 R4, -RZ, R79.reuse.H0_H0 ;  /* 0x2000004fff047230 */ /* 0x100fe20000004100 */
[----:B------:R-:W-:Y:S01]  /*65b0*/  F2FP.F16.F32.PACK_AB R16, R17, R16 ;  /* 0x000000101110723e */ /* 0x000fe200000000ff */
[----:B------:R-:W-:Y:S01]  /*65c0*/  FMUL R30, R47, R34 ;  /* 0x000000222f1e7220 */ /* 0x000fe20000400000 */
[----:B------:R-:W-:Y:S01]  /*65d0*/  HADD2.F32 R5, -RZ, R79.H1_H1 ;  /* 0x3000004fff057230 */ /* 0x000fe20000004100 */
[----:B------:R-:W-:Y:S01]  /*65e0*/  F2FP.F16.F32.PACK_AB R17, R23, R18 ;  /* 0x000000121711723e */ /* 0x000fe200000000ff */
[----:B------:R-:W-:Y:S01]  /*65f0*/  FFMA R31, R49, R0, R31 ;  /* 0x00000000311f7223 */ /* 0x000fe2000000001f */
[----:B------:R-:W-:Y:S01]  /*6600*/  FMUL R35, R47, R35 ;  /* 0x000000232f237220 */ /* 0x000fe20000400000 */
[----:B------:R-:W-:Y:S01]  /*6610*/  F2FP.F16.F32.PACK_AB R18, R21, R20 ;  /* 0x000000141512723e */ /* 0x000fe200000000ff */
[----:B------:R-:W-:Y:S01]  /*6620*/  FFMA R28, R49, R2, R28 ;  /* 0x00000002311c7223 */ /* 0x000fe2000000001c */
[----:B------:R-:W-:Y:S01]  /*6630*/  F2FP.F16.F32.PACK_AB R19, R27, R22 ;  /* 0x000000161b13723e */ /* 0x000fe200000000ff */
[C---:B------:R-:W-:Y:S01]  /*6640*/  FFMA R29, R49.reuse, R3, R29 ;  /* 0x00000003311d7223 */ /* 0x040fe2000000001d */
[C---:B------:R-:W-:Y:S01]  /*6650*/  FFMA R30, R49.reuse, R4, R30 ;  /* 0x00000004311e7223 */ /* 0x040fe2000000001e */
[----:B------:R-:W-:Y:S01]  /*6660*/  FFMA R35, R49, R5, R35 ;  /* 0x0000000531237223 */ /* 0x000fe20000000023 */
[----:B------:R-:W-:Y:S01]  /*6670*/  F2FP.F16.F32.PACK_AB R24, R25, R24 ;  /* 0x000000181918723e */ /* 0x000fe200000000ff */
[----:B------:R1:W-:Y:S01]  /*6680*/  STS.128 [R104+0x20], R16 ;  /* 0x0000201068007388 */ /* 0x0003e20000000c00 */
[----:B------:R-:W-:Y:S02]  /*6690*/  F2FP.F16.F32.PACK_AB R25, R31, R26 ;  /* 0x0000001a1f19723e */ /* 0x000fe400000000ff */
[----:B------:R-:W-:Y:S02]  /*66a0*/  F2FP.F16.F32.PACK_AB R26, R29, R28 ;  /* 0x0000001c1d1a723e */ /* 0x000fe400000000ff */
[----:B------:R-:W-:Y:S05]  /*66b0*/  F2FP.F16.F32.PACK_AB R27, R35, R30 ;  /* 0x0000001e231b723e */ /* 0x000fea00000000ff */
[----:B------:R1:W-:Y:S01]  /*66c0*/  STS.128 [R112+0x30], R24 ;  /* 0x0000301870007388 */ /* 0x0003e20000000c00 */
[----:B------:R-:W-:Y:S01]  /*66d0*/  @!PT LDS RZ, [RZ] ;  /* 0x00000000fffff984 */ /* 0x000fe20000000800 */
[----:B------:R-:W-:Y:S01]  /*66e0*/  @!PT LDS RZ, [RZ] ;  /* 0x00000000fffff984 */ /* 0x000fe20000000800 */
[----:B------:R-:W-:Y:S01]  /*66f0*/  @!PT LDS RZ, [RZ] ;  /* 0x00000000fffff984 */ /* 0x000fe20000000800 */
[----:B------:R-:W-:Y:S01]  /*6700*/  @!PT LDS RZ, [RZ] ;  /* 0x00000000fffff984 */ /* 0x000fe20000000800 */
[----:B------:R2:W-:Y:S07]  /*6710*/  MEMBAR.ALL.CTA ;  /* 0x0000000000007992 */ /* 0x0005ee0000008000 */
[----:B--2---:R-:W2:Y:S02]  /*6720*/  FENCE.VIEW.ASYNC.S ;  /* 0x00000000000073c6 */ /* 0x004ea40000000000 */
[----:B--2---:R-:W-:Y:S06]  /*6730*/  BAR.SYNC.DEFER_BLOCKING 0x1, 0x80 ;  /* 0x0042000000007b1d */ /* 0x004fec0000010000 */
[----:B------:R-:W-:Y:S05]  /*6740*/  @P0 BRA `(.L_x_93) ;  /* 0x0000000000300947 */ /* 0x000fea0003800000 */
[----:B------:R-:W-:Y:S01]  /*6750*/  UIADD3 UR6, UPT, UPT, UR50, 0x200, URZ ;  /* 0x0000020032067890 */ /* 0x000fe2000fffe0ff */
[----:B------:R-:W-:Y:S01]  /*6760*/  R2UR UR42, R109 ;  /* 0x000000006d2a72ca */ /* 0x000fe200000e0000 */
[----:B------:R-:W-:Y:S01]  /*6770*/  UIADD3 UR4, UP0, UPT, UR54, 0x680, URZ ;  /* 0x0000068036047890 */ /* 0x000fe2000ff1e0ff */
[----:B------:R-:W-:Y:S02]  /*6780*/  R2UR UR43, R107 ;  /* 0x000000006b2b72ca */ /* 0x000fe400000e0000 */
[----:B------:R-:W-:Y:S01]  /*6790*/  R2UR UR44, R108 ;  /* 0x000000006c2c72ca */ /* 0x000fe200000e0000 */
[----:B------:R-:W-:Y:S01]  /*67a0*/  IMAD.U32 R94, RZ, RZ, UR6 ;  /* 0x00000006ff5e7e24 */ /* 0x000fe2000f8e00ff */
[----:B------:R-:W-:Y:S04]  /*67b0*/  UIADD3.X UR5, UPT, UPT, URZ, UR55, URZ, UP0, !UPT ;  /* 0x00000037ff057290 */ /* 0x000fe800087fe4ff */
[----:B------:R-:W-:Y:S11]  /*67c0*/  R2UR UR40, R94 ;  /* 0x000000005e2872ca */ /* 0x000ff600000e0000 */
[----:B------:R-:W-:Y:S02]  /*67d0*/  @!UPT UIADD3 URZ, UPT, UPT, URZ, URZ, URZ ;  /* 0x000000fffffff290 */ /* 0x000fe4000fffe0ff */
[----:B------:R2:W-:Y:S01]  /*67e0*/  UTMASTG.4D.IM2COL [UR40], [UR4] ;  /* 0x00000028040073b5 */ /* 0x0005e20008058000 */
[----:B------:R0:W-:Y:S01]  /*67f0*/  UTMACMDFLUSH ;  /* 0x00000000000079b7 */ /* 0x0001e20000000000 */
[----:B--2---:R-:W-:Y:S04]  /*6800*/  DEPBAR.LE SB0, 0x1 ;  /* 0x000080400000791a */ /* 0x004fe80000000000 */
.L_x_93:
[----:B------:R-:W-:Y:S05]  /*6810*/  BSYNC.RECONVERGENT B0 ;  /* 0x0000000000007941 */ /* 0x000fea0003800200 */
.L_x_92:
[----:B------:R-:W-:Y:S01]  /*6820*/  BAR.SYNC.DEFER_BLOCKING 0x1, 0x80 ;  /* 0x0042000000007b1d */ /* 0x000fe20000010000 */
[----:B------:R-:W-:Y:S01]  /*6830*/  ISETP.NE.AND P1, PT, R111, RZ, PT ;  /* 0x000000ff6f00720c */ /* 0x000fe20003f25270 */
[----:B------:R-:W-:Y:S01]  /*6840*/  UISETP.NE.AND UP0, UPT, UR52, URZ, UPT ;  /* 0x000000ff3400728c */ /* 0x000fe2000bf05270 */
[----:B------:R-:W-:Y:S11]  /*6850*/  LEA R2, R65, UR50, 0x3 ;  /* 0x0000003241027c11 */ /* 0x000ff6000f8e18ff */
[----:B------:R-:W-:Y:S01]  /*6860*/  @P1 SHF.L.U32 R4, R99, 0x1f, RZ ;  /* 0x0000001f63041819 */ /* 0x000fe200000006ff */
[----:B------:R-:W-:Y:S06]  /*6870*/  BRA.U !UP0, `(.L_x_94) ;  /* 0x0000000108247547 */ /* 0x000fec000b800000 */
[----:B------:R-:W2:Y:S01]  /*6880*/  S2R R0, SR_CgaCtaId ;  /* 0x0000000000007919 */ /* 0x000ea20000008800 */
[----:B------:R-:W-:Y:S01]  /*6890*/  IMAD.U32 R3, RZ, RZ, UR56 ;  /* 0x00000038ff037e24 */ /* 0x000fe2000f8e00ff */
[----:B------:R-:W-:Y:S04]  /*68a0*/  UIADD3 UR56, UPT, UPT, UR56, 0x1, URZ ;  /* 0x0000000138387890 */ /* 0x000fe8000fffe0ff */
[----:B------:R-:W-:Y:S01]  /*68b0*/  @P1 LEA R3, R3, UR50, 0x3 ;  /* 0x0000003203031c11 */ /* 0x000fe2000f8e18ff */
[----:B------:R-:W-:Y:S04]  /*68c0*/  UISETP.NE.AND UP0, UPT, UR56, 0x4, UPT ;  /* 0x000000043800788c */ /* 0x000fe8000bf05270 */
[----:B------:R-:W-:Y:S01]  /*68d0*/  @P1 VIADD R3, R3, 0x80 ;  /* 0x0000008003031836 */ /* 0x000fe20000000000 */
[----:B------:R-:W-:Y:S04]  /*68e0*/  USEL UR56, UR56, URZ, UP0 ;  /* 0x000000ff38387287 */ /* 0x000fe80008000000 */
[----:B--2---:R-:W-:Y:S04]  /*68f0*/  @P1 PRMT R0, R0, 0x654, R3 ;  /* 0x0000065400001816 */ /* 0x004fe80000000003 */
[----:B------:R2:W-:Y:S04]  /*6900*/  @P1 SYNCS.ARRIVE.TRANS64.RED.A1T0 RZ, [R0+URZ], RZ ;  /* 0x000000ff00ff19a7 */ /* 0x0005e800081004ff */
.L_x_94:
[----:B------:R-:W4:Y:S01]  /*6910*/  @P1 SYNCS.PHASECHK.TRANS64.TRYWAIT P0, [R2+URZ+0x60], R4 ;  /* 0x00006004020015a7 */ /* 0x000f2200080011ff */
[----:B------:R-:W-:Y:S01]  /*6920*/  BSSY B1, `(.L_x_95) ;  /* 0x0000016000017945 */ /* 0x000fe20003800000 */
[----:B----4-:R-:W-:Y:S03]  /*6930*/  @P1 SEL R66, RZ, 0x1, !P0 ;  /* 0x00000001ff421807 */ /* 0x010fe60004000000 */
[----:B------:R-:W-:Y:S05]  /*6940*/  @!P1 BRA `(.L_x_96) ;  /* 0x00000000004c9947 */ /* 0x000fea0003800000 */
[----:B------:R-:W-:Y:S01]  /*6950*/  ISETP.NE.AND P0, PT, R66, RZ, PT ;  /* 0x000000ff4200720c */ /* 0x000fe20003f05270 */
[----:B------:R-:W-:Y:S01]  /*6960*/  BSSY B0, `(.L_x_97) ;  /* 0x000000b000007945 */ /* 0x000fe20003800000 */
[----:B------:R-:W-:Y:S11]  /*6970*/  ISETP.NE.AND P1, PT, R67, RZ, PT ;  /* 0x000000ff4300720c */ /* 0x000ff60003f25270 */
[----:B------:R-:W-:Y:S02]  /*6980*/  @!UPT UIADD3 URZ, UPT, UPT, URZ, URZ, URZ ;  /* 0x000000fffffff290 */ /* 0x000fe4000fffe0ff */
[C---:B------:R-:W-:Y:S01]  /*6990*/  @P1 IMAD R6, R65.reuse, 0x2000, R100 ;  /* 0x0000200041061824 */ /* 0x040fe200078e0264 */
[C---:B------:R-:W-:Y:S01]  /*69a0*/  @P1 LEA R4, R65.reuse, R104, 0xd ;  /* 0x0000006841041211 */ /* 0x040fe200078e68ff */
[C---:B------:R-:W-:Y:S02]  /*69b0*/  @P1 IMAD R5, R65.reuse, 0x2000, R105 ;  /* 0x0000200041051824 */ /* 0x040fe400078e0269 */
[----:B------:R-:W-:Y:S01]  /*69c0*/  @P1 IMAD R3, R65, 0x2000, R112 ;  /* 0x0000200041031824 */ /* 0x000fe200078e0270 */
[----:B------:R-:W-:Y:S06]  /*69d0*/  @P0 BRA `(.L_x_98) ;  /* 0x00000000000c0947 */ /* 0x000fec0003800000 */
[----:B--2---:R-:W-:Y:S04]  /*69e0*/  SHF.L.U32 R0, R99, 0x1f, RZ ;  /* 0x0000001f63007819 */ /* 0x004fe800000006ff */
[----:B------:R-:W2:Y:S02]  /*69f0*/  SYNCS.PHASECHK.TRANS64.TRYWAIT P0, [R2+URZ+0x60], R0 ;  /* 0x00006000020075a7 */ /* 0x000ea400080011ff */
[----:B--2---:R-:W-:Y:S05]  /*6a00*/  @!P0 BRA `(.L_x_99) ;  /* 0x0000003000308947 */ /* 0x004fea0003800000 */
.L_x_98:
[----:B------:R-:W-:Y:S05]  /*6a10*/  BSYNC B0 ;  /* 0x0000000000007941 */ /* 0x000fea0003800000 */
.L_x_97:
[----:B------:R-:W-:Y:S02]  /*6a20*/  ISETP.NE.AND P0, PT, R67, RZ, PT ;  /* 0x000000ff4300720c */ /* 0x000fe40003f05270 */
[----:B------:R-:W-:Y:S11]  /*6a30*/  IADD3 R65, PT, PT, R65, 0x1, RZ ;  /* 0x0000000141417810 */ /* 0x000ff60007ffe0ff */
[----:B------:R4:W1:Y:S04]  /*6a40*/  @P0 LDS.128 R56, [R6] ;  /* 0x0000000006380984 */ /* 0x0008680000000c00 */
[----:B------:R4:W1:Y:S04]  /*6a50*/  @P0 LDS.128 R60, [R5+0x10] ;  /* 0x00001000053c0984 */ /* 0x0008680000000c00 */
[----:B------:R4:W1:Y:S04]  /*6a60*/  @P0 LDS.128 R68, [R4+0x20] ;  /* 0x0000200004440984 */ /* 0x0008680000000c00 */
[----:B------:R4:W1:Y:S02]  /*6a70*/  @P0 LDS.128 R76, [R3+0x30] ;  /* 0x00003000034c0984 */ /* 0x0008640000000c00 */
.L_x_96:
[----:B------:R-:W-:Y:S05]  /*6a80*/  BSYNC B1 ;  /* 0x0000000000017941 */ /* 0x000fea0003800000 */
.L_x_95:
[----:B--2---:R-:W-:Y:S05]  /*6a90*/  VIADD R0, R48, 0x20 ;  /* 0x0000002030007836 */ /* 0x004fea0000000000 */
[----:B------:R-:W-:Y:S04]  /*6aa0*/  SHF.R.U32.HI R0, RZ, 0x15, R0 ;  /* 0x00000015ff007819 */ /* 0x000fe80000011600 */
[----:B------:R-:W-:Y:S11]  /*6ab0*/  LOP3.LUT P0, RZ, R0, 0x3, R103, 0x48, !PT ;  /* 0x0000000300ff7812 */ /* 0x000ff60007804867 */
[----:B------:R-:W-:Y:S02]  /*6ac0*/  @!UPT UIADD3 URZ, UPT, UPT, URZ, URZ, URZ ;  /* 0x000000fffffff290 */ /* 0x000fe4000fffe0ff */
[----:B------:R-:W-:Y:S05]  /*6ad0*/  @!P0 BRA `(.L_x_100) ;  /* 0x0000000000408947 */ /* 0x000fea0003800000 */
[----:B------:R-:W2:Y:S01]  /*6ae0*/  LDCU.64 UR8, c[0x4][0x70] ;  /* 0x01000e00ff0877ac */ /* 0x000ea20008000a00 */
[----:B----4-:R-:W-:Y:S01]  /*6af0*/  MOV R3, 0x0 ;  /* 0x0000000000037802 */ /* 0x010fe20000000f00 */
[----:B------:R-:W-:Y:S02]  /*6b00*/  HFMA2 R12, -RZ, RZ, 0, 5.9604644775390625e-08 ;  /* 0x00000001ff0c7431 */ /* 0x000fe400000001ff */
[----:B-1----:R-:W-:Y:S02]  /*6b10*/  IMAD.MOV.U32 R8, RZ, RZ, 0x192 ;  /* 0x00000192ff087424 */ /* 0x002fe400078e00ff */
[----:B------:R-:W-:Y:S01]  /*6b20*/  IMAD.MOV.U32 R13, RZ, RZ, RZ ;  /* 0x000000ffff0d7224 */ /* 0x000fe200078e00ff */
[----:B------:R-:W1:Y:S01]  /*6b30*/  LDCU.64 UR6, c[0x4][0x78] ;  /* 0x01000f00ff0677ac */ /* 0x000e620008000a00 */
[----:B------:R-:W4:Y:S01]  /*6b40*/  LDC.64 R2, c[0x4][R3] ;  /* 0x0100000003027b82 */ /* 0x000f220000000a00 */
[----:B------:R-:W5:Y:S01]  /*6b50*/  LDCU.64 UR4, c[0x4][0x10] ;  /* 0x01000200ff0477ac */ /* 0x000f620008000a00 */
[----:B--2---:R-:W-:Y:S01]  /*6b60*/  MOV R5, UR9 ;  /* 0x0000000900057c02 */ /* 0x004fe20008000f00 */
[----:B------:R-:W-:Y:S01]  /*6b70*/  IMAD.U32 R4, RZ, RZ, UR8 ;  /* 0x00000008ff047e24 */ /* 0x000fe2000f8e00ff */
[----:B-1----:R-:W-:Y:S01]  /*6b80*/  MOV R7, UR7 ;  /* 0x0000000700077c02 */ /* 0x002fe20008000f00 */
[----:B------:R-:W-:Y:S01]  /*6b90*/  IMAD.U32 R6, RZ, RZ, UR6 ;  /* 0x00000006ff067e24 */ /* 0x000fe2000f8e00ff */
[----:B-----5:R-:W-:Y:S01]  /*6ba0*/  MOV R11, UR5 ;  /* 0x00000005000b7c02 */ /* 0x020fe20008000f00 */
[----:B------:R-:W-:Y:S02]  /*6bb0*/  IMAD.U32 R10, RZ, RZ, UR4 ;  /* 0x00000004ff0a7e24 */ /* 0x000fe4000f8e00ff */
[----:B------:R-:W-:Y:S07]  /*6bc0*/  LEPC R20, `(.L_x_100) ;  /* 0x000000001014794e */ /* 0x000fee0000000000 */
[----:B---34-:R-:W-:Y:S05]  /*6bd0*/  CALL.ABS.NOINC R2 ;  /* 0x0000000002007343 */ /* 0x018fea0003c00000 */
.L_x_100:
[----:B------:R-:W-:Y:S05]  /*6be0*/  WARPSYNC.ALL ;  /* 0x0000000000007948 */ /* 0x000fea0003800000 */
[----:B------:R-:W-:Y:S01]  /*6bf0*/  R2UR UR4, R48 ;  /* 0x00000000300472ca */ /* 0x000fe200000e0000 */
[----:B-1--4-:R-:W-:Y:S01]  /*6c00*/  HADD2.F32 R3, -RZ, R56.H0_H0 ;  /* 0x20000038ff037230 */ /* 0x012fe20000004100 */
[----:B------:R-:W1:Y:S01]  /*6c10*/  S2R R113, SR_CgaCtaId ;  /* 0x0000000000717919 */ /* 0x000e620000008800 */
[--C-:B------:R-:W-:Y:S01]  /*6c20*/  HADD2.F32 R50, -RZ, R58.reuse.H0_H0 ;  /* 0x2000003aff327230 */ /* 0x100fe20000004100 */
[----:B------:R-:W-:Y:S01]  /*6c30*/  ISETP.NE.AND P6, PT, R111, RZ, PT ;  /* 0x000000ff6f00720c */ /* 0x000fe20003fc5270 */
[----:B------:R-:W-:Y:S01]  /*6c40*/  HADD2.F32 R51, -RZ, R58.H1_H1 ;  /* 0x3000003aff337230 */ /* 0x000fe20000004100 */
[----:B------:R-:W-:Y:S01]  /*6c50*/  ISETP.NE.AND P0, PT, R102, RZ, PT ;  /* 0x000000ff6600720c */ /* 0x000fe20003f05270 */
[--C-:B------:R-:W-:Y:S01]  /*6c60*/  HADD2.F32 R52, -RZ, R59.reuse.H0_H0 ;  /* 0x2000003bff347230 */ /* 0x100fe20000004100 */
[----:B------:R-:W-:Y:S01]  /*6c70*/  BSSY.RECONVERGENT B0, `(.L_x_101) ;  /* 0x000008a000007945 */ /* 0x000fe20003800200 */
[----:B------:R-:W-:Y:S04]  /*6c80*/  HADD2.F32 R53, -RZ, R59.H1_H1 ;  /* 0x3000003bff357230 */ /* 0x000fe80000004100 */
[----:B------:R-:W2:Y:S02]  /*6c90*/  LDTM.x32 R4, tmem[UR4+0x20] ;  /* 0x00002004000479ee */ /* 0x000ea400082c0000 */
[C---:B--2---:R-:W-:Y:S01]  /*6ca0*/  FMUL R0, R47.reuse, R4 ;  /* 0x000000042f007220 */ /* 0x044fe20000400000 */
[----:B------:R-:W-:Y:S02]  /*6cb0*/  HADD2.F32 R4, -RZ, R56.H1_H1 ;  /* 0x30000038ff047230 */ /* 0x000fe40000004100 */
[----:B------:R-:W-:Y:S01]  /*6cc0*/  FMUL R2, R47, R5 ;  /* 0x000000052f027220 */ /* 0x000fe20000400000 */
[--C-:B------:R-:W-:Y:S02]  /*6cd0*/  HADD2.F32 R5, -RZ, R57.reuse.H0_H0 ;  /* 0x20000039ff057230 */ /* 0x100fe40000004100 */
[----:B------:R-:W-:Y:S01]  /*6ce0*/  FFMA R0, R49, R3, R0 ;  /* 0x0000000331007223 */ /* 0x000fe20000000000 */
[----:B------:R-:W-:Y:S01]  /*6cf0*/  FMUL R3, R47, R6 ;  /* 0x000000062f037220 */ /* 0x000fe20000400000 */
[----:B------:R-:W-:Y:S01]  /*6d00*/  FFMA R2, R49, R4, R2 ;  /* 0x0000000431027223 */ /* 0x000fe20000000002 */
[----:B------:R-:W-:Y:S02]  /*6d10*/  HADD2.F32 R4, -RZ, R57.H1_H1 ;  /* 0x30000039ff047230 */ /* 0x000fe40000004100 */
        /* <DEDUP_REMOVED lines=8> */
[----:B------:R-:W-:Y:S01]  /*6da0*/  FMUL R19, R47, R30 ;  /* 0x0000001e2f137220 */ /* 0x000fe20000400000 */
[C---:B------:R-:W-:Y:S01]  /*6db0*/  FFMA R4, R49.reuse, R50, R4 ;  /* 0x0000003231047223 */ /* 0x040fe20000000004 */
[C---:B------:R-:W-:Y:S01]  /*6dc0*/  FFMA R5, R49.reuse, R51, R5 ;  /* 0x0000003331057223 */ /* 0x040fe20000000005 */
[C---:B------:R-:W-:Y:S01]  /*6dd0*/  FFMA R6, R49.reuse, R52, R6 ;  /* 0x0000003431067223 */ /* 0x040fe20000000006 */
[--C-:B------:R-:W-:Y:S01]  /*6de0*/  HADD2.F32 R50, -RZ, R60.reuse.H0_H0 ;  /* 0x2000003cff327230 */ /* 0x100fe20000004100 */
[----:B------:R-:W-:Y:S01]  /*6df0*/  F2FP.F16.F32.PACK_AB R52, R2, R0 ;  /* 0x000000000234723e */ /* 0x000fe200000000ff */
[----:B------:R-:W-:Y:S01]  /*6e00*/  FFMA R11, R49, R53, R11 ;  /* 0x00000035310b7223 */ /* 0x000fe2000000000b */
[----:B------:R-:W-:Y:S01]  /*6e10*/  F2FP.F16.F32.PACK_AB R53, R7, R3 ;  /* 0x000000030735723e */ /* 0x000fe200000000ff */
[C---:B------:R-:W-:Y:S01]  /*6e20*/  FMUL R3, R47.reuse, R14 ;  /* 0x0000000e2f037220 */ /* 0x040fe20000400000 */
[----:B------:R-:W-:Y:S01]  /*6e30*/  FMUL R14, R47, R25 ;  /* 0x000000192f0e7220 */ /* 0x000fe20000400000 */
[----:B------:R-:W-:Y:S01]  /*6e40*/  HADD2.F32 R25, -RZ, R60.H1_H1 ;  /* 0x3000003cff197230 */ /* 0x000fe20000004100 */
[----:B------:R-:W-:Y:S01]  /*6e50*/  F2FP.F16.F32.PACK_AB R54, R5, R4 ;  /* 0x000000040536723e */ /* 0x000fe200000000ff */
[C---:B------:R-:W-:Y:S01]  /*6e60*/  FMUL R0, R47.reuse, R12 ;  /* 0x0000000c2f007220 */ /* 0x040fe20000400000 */
[C---:B------:R-:W-:Y:S01]  /*6e70*/  FMUL R2, R47.reuse, R13 ;  /* 0x0000000d2f027220 */ /* 0x040fe20000400000 */
[C---:B------:R-:W-:Y:S01]  /*6e80*/  FMUL R4, R47.reuse, R15 ;  /* 0x0000000f2f047220 */ /* 0x040fe20000400000 */
[----:B------:R-:W-:Y:S01]  /*6e90*/  FMUL R15, R47, R26 ;  /* 0x0000001a2f0f7220 */ /* 0x000fe20000400000 */
[C---:B------:R-:W-:Y:S01]  /*6ea0*/  FFMA R0, R49.reuse, R50, R0 ;  /* 0x0000003231007223 */ /* 0x040fe20000000000 */
[--C-:B------:R-:W-:Y:S02]  /*6eb0*/  HADD2.F32 R26, -RZ, R61.reuse.H0_H0 ;  /* 0x2000003dff1a7230 */ /* 0x100fe40000004100 */
[----:B------:R-:W-:Y:S01]  /*6ec0*/  FFMA R2, R49, R25, R2 ;  /* 0x0000001931027223 */ /* 0x000fe20000000002 */
[C---:B------:R-:W-:Y:S01]  /*6ed0*/  FMUL R5, R47.reuse, R16 ;  /* 0x000000102f057220 */ /* 0x040fe20000400000 */
[----:B------:R-:W-:Y:S01]  /*6ee0*/  FMUL R16, R47, R27 ;  /* 0x0000001b2f107220 */ /* 0x000fe20000400000 */
[----:B------:R-:W-:Y:S01]  /*6ef0*/  F2FP.F16.F32.PACK_AB R55, R11, R6 ;  /* 0x000000060b37723e */ /* 0x000fe200000000ff */
[----:B------:R-:W-:Y:S02]  /*6f00*/  HADD2.F32 R27, -RZ, R61.H1_H1 ;  /* 0x3000003dff1b7230 */ /* 0x000fe40000004100 */
[C---:B------:R-:W-:Y:S01]  /*6f10*/  FMUL R6, R47.reuse, R17 ;  /* 0x000000112f067220 */ /* 0x040fe20000400000 */
[----:B------:R-:W-:Y:S01]  /*6f20*/  FMUL R17, R47, R28 ;  /* 0x0000001c2f117220 */ /* 0x000fe20000400000 */
[C---:B------:R-:W-:Y:S01]  /*6f30*/  FFMA R3, R49.reuse, R26, R3 ;  /* 0x0000001a31037223 */ /* 0x040fe20000000003 */
[----:B------:R-:W-:Y:S01]  /*6f40*/  STS.128 [R100+0x2000], R52 ;  /* 0x0020003464007388 */ /* 0x000fe20000000c00 */
[--C-:B------:R-:W-:Y:S01]  /*6f50*/  HADD2.F32 R25, -RZ, R62.reuse.H0_H0 ;  /* 0x2000003eff197230 */ /* 0x100fe20000004100 */
[----:B------:R-:W-:Y:S01]  /*6f60*/  F2FP.F16.F32.PACK_AB R28, R2, R0 ;  /* 0x00000000021c723e */ /* 0x000fe200000000ff */
[----:B------:R-:W-:Y:S02]  /*6f70*/  HADD2.F32 R26, -RZ, R62.H1_H1 ;  /* 0x3000003eff1a7230 */ /* 0x000fe40000004100 */
[----:B------:R-:W-:Y:S01]  /*6f80*/  FFMA R4, R49, R27, R4 ;  /* 0x0000001b31047223 */ /* 0x000fe20000000004 */
[--C-:B------:R-:W-:Y:S02]  /*6f90*/  HADD2.F32 R0, -RZ, R63.reuse.H0_H0 ;  /* 0x2000003fff007230 */ /* 0x100fe40000004100 */
[----:B------:R-:W-:Y:S01]  /*6fa0*/  FMUL R7, R47, R18 ;  /* 0x000000122f077220 */ /* 0x000fe20000400000 */
[----:B------:R-:W-:Y:S02]  /*6fb0*/  HADD2.F32 R2, -RZ, R63.H1_H1 ;  /* 0x3000003fff027230 */ /* 0x000fe40000004100 */
[C---:B------:R-:W-:Y:S01]  /*6fc0*/  FFMA R5, R49.reuse, R25, R5 ;  /* 0x0000001931057223 */ /* 0x040fe20000000005 */
[----:B------:R-:W-:Y:S01]  /*6fd0*/  FFMA R6, R49, R26, R6 ;  /* 0x0000001a31067223 */ /* 0x000fe20000000006 */
[----:B------:R-:W-:Y:S01]  /*6fe0*/  FMUL R18, R47, R29 ;  /* 0x0000001d2f127220 */ /* 0x000fe20000400000 */
[C---:B------:R-:W-:Y:S01]  /*6ff0*/  FFMA R7, R49.reuse, R0, R7 ;  /* 0x0000000031077223 */ /* 0x040fe20000000007 */
[----:B------:R-:W-:Y:S01]  /*7000*/  F2FP.F16.F32.PACK_AB R29, R4, R3 ;  /* 0x00000003041d723e */ /* 0x000fe200000000ff */
[--C-:B------:R-:W-:Y:S02]  /*7010*/  HADD2.F32 R0, -RZ, R68.reuse.H0_H0 ;  /* 0x20000044ff007230 */ /* 0x100fe40000004100 */
[----:B------:R-:W-:Y:S01]  /*7020*/  FFMA R8, R49, R2, R8 ;  /* 0x0000000231087223 */ /* 0x000fe20000000008 */
[C---:B------:R-:W-:Y:S01]  /*7030*/  FMUL R9, R47.reuse, R20 ;  /* 0x000000142f097220 */ /* 0x040fe20000400000 */
        /* <DEDUP_REMOVED lines=15> */
[----:B------:R-:W-:Y:S02]  /*7130*/  HADD2.F32 R2, -RZ, R71.H1_H1 ;  /* 0x30000047ff027230 */ /* 0x000fe40000004100 */
[----:B------:R-:W-:Y:S01]  /*7140*/  FMUL R20, R47, R31 ;  /* 0x0000001f2f147220 */ /* 0x000fe20000400000 */
[----:B------:R-:W-:Y:S01]  /*7150*/  F2FP.F16.F32.PACK_AB R30, R6, R5 ;  /* 0x00000005061e723e */ /* 0x000fe200000000ff */
[C---:B------:R-:W-:Y:S01]  /*7160*/  FFMA R14, R49.reuse, R0, R14 ;  /* 0x00000000310e7223 */ /* 0x040fe2000000000e */
[C---:B------:R-:W-:Y:S01]  /*7170*/  FFMA R15, R49.reuse, R3, R15 ;  /* 0x00000003310f7223 */ /* 0x040fe2000000000f */
[----:B------:R-:W-:Y:S01]  /*7180*/  FFMA R16, R49, R2, R16 ;  /* 0x0000000231107223 */ /* 0x000fe20000000010 */
[--C-:B------:R-:W-:Y:S01]  /*7190*/  HADD2.F32 R0, -RZ, R76.reuse.H0_H0 ;  /* 0x2000004cff007230 */ /* 0x100fe20000004100 */
[----:B------:R-:W-:Y:S01]  /*71a0*/  F2FP.F16.F32.PACK_AB R31, R8, R7 ;  /* 0x00000007081f723e */ /* 0x000fe200000000ff */
[----:B------:R-:W-:Y:S02]  /*71b0*/  HADD2.F32 R2, -RZ, R76.H1_H1 ;  /* 0x3000004cff027230 */ /* 0x000fe40000004100 */
[----:B------:R-:W-:Y:S01]  /*71c0*/  FMUL R21, R47, R32 ;  /* 0x000000202f157220 */ /* 0x000fe20000400000 */
[--C-:B------:R-:W-:Y:S02]  /*71d0*/  HADD2.F32 R3, -RZ, R77.reuse.H0_H0 ;  /* 0x2000004dff037230 */ /* 0x100fe40000004100 */
[C---:B------:R-:W-:Y:S01]  /*71e0*/  FFMA R17, R49.reuse, R0, R17 ;  /* 0x0000000031117223 */ /* 0x040fe20000000011 */
[----:B------:R-:W-:Y:S01]  /*71f0*/  STS.128 [R105+0x2010], R28 ;  /* 0x0020101c69007388 */ /* 0x000fe20000000c00 */
[C---:B------:R-:W-:Y:S01]  /*7200*/  FFMA R18, R49.reuse, R2, R18 ;  /* 0x0000000231127223 */ /* 0x040fe20000000012 */
[----:B------:R-:W-:Y:S02]  /*7210*/  HADD2.F32 R0, -RZ, R77.H1_H1 ;  /* 0x3000004dff007230 */ /* 0x000fe40000004100 */
[----:B------:R-:W-:Y:S01]  /*7220*/  FFMA R19, R49, R3, R19 ;  /* 0x0000000331137223 */ /* 0x000fe20000000013 */
[--C-:B------:R-:W-:Y:S02]  /*7230*/  HADD2.F32 R2, -RZ, R78.reuse.H0_H0 ;  /* 0x2000004eff027230 */ /* 0x100fe40000004100 */
[C---:B------:R-:W-:Y:S01]  /*7240*/  FMUL R22, R47.reuse, R33 ;  /* 0x000000212f167220 */ /* 0x040fe20000400000 */
[----:B------:R-:W-:Y:S01]  /*7250*/  HADD2.F32 R3, -RZ, R78.H1_H1 ;  /* 0x3000004eff037230 */ /* 0x000fe20000004100 */
[----:B------:R-:W-:Y:S01]  /*7260*/  F2FP.F16.F32.PACK_AB R8, R10, R9 ;  /* 0x000000090a08723e */ /* 0x000fe200000000ff */
[--C-:B------:R-:W-:Y:S02]  /*7270*/  HADD2.F32 R4, -RZ, R79.reuse.H0_H0 ;  /* 0x2000004fff047230 */ /* 0x100fe40000004100 */
[----:B------:R-:W-:Y:S01]  /*7280*/  FMUL R23, R47, R34 ;  /* 0x000000222f177220 */ /* 0x000fe20000400000 */
[----:B------:R-:W-:Y:S01]  /*7290*/  HADD2.F32 R5, -RZ, R79.H1_H1 ;  /* 0x3000004fff057230 */ /* 0x000fe20000004100 */
[----:B------:R-:W-:Y:S01]  /*72a0*/  F2FP.F16.F32.PACK_AB R9, R12, R11 ;  /* 0x0000000b0c09723e */ /* 0x000fe200000000ff */
[----:B------:R-:W-:Y:S01]  /*72b0*/  FFMA R20, R49, R0, R20 ;  /* 0x0000000031147223 */ /* 0x000fe20000000014 */
[----:B------:R-:W-:Y:S01]  /*72c0*/  FMUL R24, R47, R35 ;  /* 0x000000232f187220 */ /* 0x000fe20000400000 */
[----:B------:R-:W-:Y:S01]  /*72d0*/  F2FP.F16.F32.PACK_AB R10, R14, R13 ;  /* 0x0000000d0e0a723e */ /* 0x000fe200000000ff */
[C---:B------:R-:W-:Y:S01]  /*72e0*/  FFMA R21, R49.reuse, R2, R21 ;  /* 0x0000000231157223 */ /* 0x040fe20000000015 */
[----:B------:R-:W-:Y:S01]  /*72f0*/  F2FP.F16.F32.PACK_AB R11, R16, R15 ;  /* 0x0000000f100b723e */ /* 0x000fe200000000ff */
[C---:B------:R-:W-:Y:S01]  /*7300*/  FFMA R22, R49.reuse, R3, R22 ;  /* 0x0000000331167223 */ /* 0x040fe20000000016 */
[C---:B------:R-:W-:Y:S01]  /*7310*/  FFMA R23, R49.reuse, R4, R23 ;  /* 0x0000000431177223 */ /* 0x040fe20000000017 */
[----:B------:R-:W-:Y:S01]  /*7320*/  FFMA R24, R49, R5, R24 ;  /* 0x0000000531187223 */ /* 0x000fe20000000018 */
[----:B------:R-:W-:Y:S01]  /*7330*/  F2FP.F16.F32.PACK_AB R4, R18, R17 ;  /* 0x000000111204723e */ /* 0x000fe200000000ff */
[----:B------:R-:W-:Y:S01]  /*7340*/  STS.128 [R104+0x2020], R8 ;  /* 0x0020200868007388 */ /* 0x000fe20000000c00 */
[----:B------:R-:W-:Y:S02]  /*7350*/  F2FP.F16.F32.PACK_AB R5, R20, R19 ;  /* 0x000000131405723e */ /* 0x000fe400000000ff */
[----:B------:R-:W-:Y:S02]  /*7360*/  F2FP.F16.F32.PACK_AB R6, R22, R21 ;  /* 0x000000151606723e */ /* 0x000fe400000000ff */
[----:B------:R-:W-:Y:S02]  /*7370*/  F2FP.F16.F32.PACK_AB R7, R24, R23 ;  /* 0x000000171807723e */ /* 0x000fe400000000ff */
[----:B------:R-:W-:Y:S02]  /*7380*/  MOV R0, UR56 ;  /* 0x0000003800007c02 */ /* 0x000fe40008000f00 */
[----:B------:R-:W-:Y:S01]  /*7390*/  @P6 SHF.L.U32 R2, R99, 0x1f, RZ ;  /* 0x0000001f63026819 */ /* 0x000fe200000006ff */
[----:B------:R2:W-:Y:S01]  /*73a0*/  STS.128 [R112+0x2030], R4 ;  /* 0x0020300470007388 */ /* 0x0005e20000000c00 */
[----:B------:R-:W-:Y:S04]  /*73b0*/  @P6 LEA R0, R0, UR50, 0x3 ;  /* 0x0000003200006c11 */ /* 0x000fe8000f8e18ff */
[----:B------:R-:W-:Y:S01]  /*73c0*/  @P6 IADD3 R0, PT, PT, R0, 0x80, RZ ;  /* 0x0000008000006810 */ /* 0x000fe20007ffe0ff */
[----:B------:R-:W-:Y:S01]  /*73d0*/  @!PT LDS RZ, [RZ] ;  /* 0x00000000fffff984 */ /* 0x000fe20000000800 */
[----:B------:R-:W-:Y:S01]  /*73e0*/  @!PT LDS RZ, [RZ] ;  /* 0x00000000fffff984 */ /* 0x000fe20000000800 */
[----:B------:R-:W-:Y:S01]  /*73f0*/  @!PT LDS RZ, [RZ] ;  /* 0x00000000fffff984 */ /* 0x000fe20000000800 */
[----:B------:R-:W-:Y:S01]  /*7400*/  @!PT LDS RZ, [RZ] ;  /* 0x00000000fffff984 */ /* 0x000fe20000000800 */
[----:B------:R4:W-:Y:S06]  /*7410*/  MEMBAR.ALL.CTA ;  /* 0x0000000000007992 */ /* 0x0009ec0000008000 */
[----:B----4-:R-:W4:Y:S01]  /*7420*/  FENCE.VIEW.ASYNC.S ;  /* 0x00000000000073c6 */ /* 0x010f220000000000 */
[----:B-1----:R-:W-:Y:S02]  /*7430*/  @P6 PRMT R0, R113, 0x654, R0 ;  /* 0x0000065471006816 */ /* 0x002fe40000000000 */
[----:B--2---:R-:W-:Y:S01]  /*7440*/  LEA R6, R65, UR50, 0x3 ;  /* 0x0000003241067c11 */ /* 0x004fe2000f8e18ff */
[----:B----4-:R-:W-:Y:S06]  /*7450*/  BAR.SYNC.DEFER_BLOCKING 0x1, 0x80 ;  /* 0x0042000000007b1d */ /* 0x010fec0000010000 */
[----:B------:R-:W-:Y:S05]  /*7460*/  @P0 BRA `(.L_x_102) ;  /* 0x0000000000280947 */ /* 0x000fea0003800000 */
[----:B------:R-:W-:Y:S01]  /*7470*/  R2UR UR10, R109 ;  /* 0x000000006d0a72ca */ /* 0x000fe200000e0000 */
[----:B------:R-:W-:Y:S01]  /*7480*/  UIADD3 UR4, UP0, UPT, UR54, 0x680, URZ ;  /* 0x0000068036047890 */ /* 0x000fe2000ff1e0ff */
[----:B------:R-:W-:Y:S01]  /*7490*/  R2UR UR11, R107 ;  /* 0x000000006b0b72ca */ /* 0x000fe200000e0000 */
[----:B------:R-:W-:Y:S01]  /*74a0*/  UIADD3 UR9, UPT, UPT, UR41, 0x20, URZ ;  /* 0x0000002029097890 */ /* 0x000fe2000fffe0ff */
[----:B------:R-:W-:Y:S01]  /*74b0*/  R2UR UR12, R108 ;  /* 0x000000006c0c72ca */ /* 0x000fe200000e0000 */
[----:B------:R-:W-:Y:S02]  /*74c0*/  UIADD3 UR8, UPT, UPT, UR50, 0x2200, URZ ;  /* 0x0000220032087890 */ /* 0x000fe4000fffe0ff */
[----:B------:R-:W-:Y:S10]  /*74d0*/  UIADD3.X UR5, UPT, UPT, URZ, UR55, URZ, UP0, !UPT ;  /* 0x00000037ff057290 */ /* 0x000ff400087fe4ff */
[----:B------:R1:W-:Y:S01]  /*74e0*/  UTMASTG.4D.IM2COL [UR8], [UR4] ;  /* 0x00000008040073b5 */ /* 0x0003e20008058000 */
[----:B------:R0:W-:Y:S01]  /*74f0*/  UTMACMDFLUSH ;  /* 0x00000000000079b7 */ /* 0x0001e20000000000 */
[----:B-1----:R-:W-:Y:S04]  /*7500*/  DEPBAR.LE SB0, 0x1 ;  /* 0x000080400000791a */ /* 0x002fe80000000000 */
.L_x_102:
[----:B------:R-:W-:Y:S05]  /*7510*/  BSYNC.RECONVERGENT B0 ;  /* 0x0000000000007941 */ /* 0x000fea0003800200 */
.L_x_101:
[----:B------:R-:W-:Y:S01]  /*7520*/  BAR.SYNC.DEFER_BLOCKING 0x1, 0x80 ;  /* 0x0042000000007b1d */ /* 0x000fe20000010000 */
[----:B------:R-:W-:Y:S04]  /*7530*/  UIADD3 UR40, UPT, UPT, UR56, 0x1, URZ ;  /* 0x0000000138287890 */ /* 0x000fe8000fffe0ff */
[----:B------:R-:W-:Y:S04]  /*7540*/  UISETP.NE.AND UP0, UPT, UR40, 0x4, UPT ;  /* 0x000000042800788c */ /* 0x000fe8000bf05270 */
[----:B------:R-:W-:Y:S01]  /*7550*/  USEL UR40, UR40, URZ, UP0 ;  /* 0x000000ff28287287 */ /* 0x000fe20008000000 */
[----:B------:R1:W-:Y:S01]  /*7560*/  @P6 SYNCS.ARRIVE.TRANS64.RED.A1T0 RZ, [R0+URZ], RZ ;  /* 0x000000ff00ff69a7 */ /* 0x0003e200081004ff */
[----:B------:R-:W-:Y:S01]  /*7570*/  BSSY B1, `(.L_x_103) ;  /* 0x0000017000017945 */ /* 0x000fe20003800000 */
[----:B------:R-:W2:Y:S02]  /*7580*/  @P6 SYNCS.PHASECHK.TRANS64.TRYWAIT P0, [R6+URZ+0x60], R2 ;  /* 0x00006002060065a7 */ /* 0x000ea400080011ff */
[----:B--2---:R-:W-:Y:S01]  /*7590*/  @P6 SEL R66, RZ, 0x1, !P0 ;  /* 0x00000001ff426807 */ /* 0x004fe20004000000 */
[----:B-1----:R-:W-:Y:S06]  /*75a0*/  @!P6 BRA `(.L_x_104) ;  /* 0x00000000004ce947 */ /* 0x002fec0003800000 */
        /* <DEDUP_REMOVED lines=9> */
[----:B------:R-:W-:Y:S04]  /*7640*/  SHF.L.U32 R5, R99, 0x1f, RZ ;  /* 0x0000001f63057819 */ /* 0x000fe800000006ff */
[----:B------:R-:W1:Y:S02]  /*7650*/  SYNCS.PHASECHK.TRANS64.TRYWAIT P0, [R6+URZ+0x60], R5 ;  /* 0x00006005060075a7 */ /* 0x000e6400080011ff */
[----:B-1----:R-:W-:Y:S05]  /*7660*/  @!P0 BRA `(.L_x_107) ;  /* 0x00000024002c8947 */ /* 0x002fea0003800000 */
.L_x_106:
[----:B------:R-:W-:Y:S05]  /*7670*/  BSYNC B0 ;  /* 0x0000000000007941 */ /* 0x000fea0003800000 */
.L_x_105:
[----:B------:R-:W-:Y:S02]  /*7680*/  ISETP.NE.AND P0, PT, R67, RZ, PT ;  /* 0x000000ff4300720c */ /* 0x000fe40003f05270 */
[----:B------:R-:W-:Y:S11]  /*7690*/  IADD3 R65, PT, PT, R65, 0x1, RZ ;  /* 0x0000000141417810 */ /* 0x000ff60007ffe0ff */
[----:B------:R2:W4:Y:S04]  /*76a0*/  @P0 LDS.128 R56, [R4] ;  /* 0x0000000004380984 */ /* 0x0005280000000c00 */
[----:B------:R2:W1:Y:S04]  /*76b0*/  @P0 LDS.128 R60, [R3+0x10] ;  /* 0x00001000033c0984 */ /* 0x0004680000000c00 */
[----:B------:R2:W1:Y:S04]  /*76c0*/  @P0 LDS.128 R68, [R2+0x20] ;  /* 0x0000200002440984 */ /* 0x0004680000000c00 */
[----:B------:R2:W1:Y:S02]  /*76d0*/  @P0 LDS.128 R76, [R0+0x30] ;  /* 0x00003000004c0984 */ /* 0x0004640000000c00 */
.L_x_104:
[----:B------:R-:W-:Y:S05]  /*76e0*/  BSYNC B1 ;  /* 0x0000000000017941 */ /* 0x000fea0003800000 */
.L_x_103:
[----:B--2---:R-:W-:Y:S05]  /*76f0*/  VIADD R0, R48, 0x40 ;  /* 0x0000004030007836 */ /* 0x004fea0000000000 */
[----:B------:R-:W-:Y:S04]  /*7700*/  SHF.R.U32.HI R0, RZ, 0x15, R0 ;  /* 0x00000015ff007819 */ /* 0x000fe80000011600 */
[----:B------:R-:W-:Y:S11]  /*7710*/  LOP3.LUT P0, RZ, R0, 0x3, R103, 0x48, !PT ;  /* 0x0000000300ff7812 */ /* 0x000ff60007804867 */
[----:B------:R-:W-:Y:S02]  /*7720*/  @!UPT UIADD3 URZ, UPT, UPT, URZ, URZ, URZ ;  /* 0x000000fffffff290 */ /* 0x000fe4000fffe0ff */
[----:B------:R-:W-:Y:S05]  /*7730*/  @!P0 BRA `(.L_x_108) ;  /* 0x0000000000408947 */ /* 0x000fea0003800000 */
[----:B------:R-:W1:Y:S01]  /*7740*/  LDCU.64 UR8, c[0x4][0x70] ;  /* 0x01000e00ff0877ac */ /* 0x000e620008000a00 */
[----:B------:R-:W-:Y:S01]  /*7750*/  MOV R3, 0x0 ;  /* 0x0000000000037802 */ /* 0x000fe20000000f00 */
[----:B------:R-:W-:Y:S02]  /*7760*/  HFMA2 R12, -RZ, RZ, 0, 5.9604644775390625e-08 ;  /* 0x00000001ff0c7431 */ /* 0x000fe400000001ff */
[----:B------:R-:W-:Y:S02]  /*7770*/  IMAD.MOV.U32 R8, RZ, RZ, 0x192 ;  /* 0x00000192ff087424 */ /* 0x000fe400078e00ff */
[----:B------:R-:W-:Y:S01]  /*7780*/  IMAD.MOV.U32 R13, RZ, RZ, RZ ;  /* 0x000000ffff0d7224 */ /* 0x000fe200078e00ff */
[----:B------:R-:W2:Y:S01]  /*7790*/  LDCU.64 UR6, c[0x4][0x78] ;  /* 0x01000f00ff0677ac */ /* 0x000ea20008000a00 */
[----:B------:R-:W3:Y:S01]  /*77a0*/  LDC.64 R2, c[0x4][R3] ;  /* 0x0100000003027b82 */ /* 0x000ee20000000a00 */
[----:B------:R-:W5:Y:S01]  /*77b0*/  LDCU.64 UR4, c[0x4][0x10] ;  /* 0x01000200ff0477ac */ /* 0x000f620008000a00 */
[----:B-1----:R-:W-:Y:S01]  /*77c0*/  MOV R5, UR9 ;  /* 0x0000000900057c02 */ /* 0x002fe20008000f00 */
[----:B------:R-:W-:Y:S01]  /*77d0*/  IMAD.U32 R4, RZ, RZ, UR8 ;  /* 0x00000008ff047e24 */ /* 0x000fe2000f8e00ff */
[----:B--2---:R-:W-:Y:S01]  /*77e0*/  MOV R7, UR7 ;  /* 0x0000000700077c02 */ /* 0x004fe20008000f00 */
[----:B------:R-:W-:Y:S01]  /*77f0*/  IMAD.U32 R6, RZ, RZ, UR6 ;  /* 0x00000006ff067e24 */ /* 0x000fe2000f8e00ff */
[----:B-----5:R-:W-:Y:S01]  /*7800*/  MOV R11, UR5 ;  /* 0x00000005000b7c02 */ /* 0x020fe20008000f00 */
[----:B------:R-:W-:Y:S02]  /*7810*/  IMAD.U32 R10, RZ, RZ, UR4 ;  /* 0x00000004ff0a7e24 */ /* 0x000fe4000f8e00ff */
[----:B------:R-:W-:Y:S07]  /*7820*/  LEPC R20, `(.L_x_108) ;  /* 0x000000001014794e */ /* 0x000fee0000000000 */
[----:B---34-:R-:W-:Y:S05]  /*7830*/  CALL.ABS.NOINC R2 ;  /* 0x0000000002007343 */ /* 0x018fea0003c00000 */
.L_x_108:
[----:B------:R-:W-:Y:S05]  /*7840*/  WARPSYNC.ALL ;  /* 0x0000000000007948 */ /* 0x000fea0003800000 */
[----:B------:R-:W-:Y:S01]  /*7850*/  R2UR UR4, R48 ;  /* 0x00000000300472ca */ /* 0x000fe200000e0000 */
[--C-:B----4-:R-:W-:Y:S01]  /*7860*/  HADD2.F32 R50, -RZ, R56.reuse.H0_H0 ;  /* 0x20000038ff327230 */ /* 0x110fe20000004100 */
[----:B------:R-:W-:Y:S01]  /*7870*/  ISETP.NE.AND P6, PT, R111, RZ, PT ;  /* 0x000000ff6f00720c */ /* 0x000fe20003fc5270 */
[----:B------:R-:W-:Y:S01]  /*7880*/  HADD2.F32 R51, -RZ, R56.H1_H1 ;  /* 0x30000038ff337230 */ /* 0x000fe20000004100 */
[----:B------:R-:W-:Y:S01]  /*7890*/  ISETP.NE.AND P0, PT, R102, RZ, PT ;  /* 0x000000ff6600720c */ /* 0x000fe20003f05270 */
[----:B------:R-:W-:Y:S01]  /*78a0*/  HADD2.F32 R52, -RZ, R57.H0_H0 ;  /* 0x20000039ff347230 */ /* 0x000fe20000004100 */
[----:B------:R-:W-:Y:S07]  /*78b0*/  BSSY.RECONVERGENT B0, `(.L_x_109) ;  /* 0x000008b000007945 */ /* 0x000fee0003800200 */
[----:B-1----:R-:W1:Y:S02]  /*78c0*/  LDTM.x32 R4, tmem[UR4+0x40] ;  /* 0x00004004000479ee */ /* 0x002e6400082c0000 */
[C---:B-1----:R-:W-:Y:S01]  /*78d0*/  FMUL R0, R47.reuse, R4 ;  /* 0x000000042f007220 */ /* 0x042fe20000400000 */
[C---:B------:R-:W-:Y:S01]  /*78e0*/  FMUL R4, R47.reuse, R8 ;  /* 0x000000082f047220 */ /* 0x040fe20000400000 */
[C---:B------:R-:W-:Y:S01]  /*78f0*/  FMUL R2, R47.reuse, R5 ;  /* 0x000000052f027220 */ /* 0x040fe20000400000 */
[----:B------:R-:W-:Y:S01]  /*7900*/  FMUL R8, R47, R12 ;  /* 0x0000000c2f087220 */ /* 0x000fe20000400000 */
[----:B------:R-:W-:Y:S01]  /*7910*/  FFMA R0, R49, R50, R0 ;  /* 0x0000003231007223 */ /* 0x000fe20000000000 */
[----:B------:R-:W-:Y:S01]  /*7920*/  FMUL R3, R47, R6 ;  /* 0x000000062f037220 */ /* 0x000fe20000400000 */
[----:B------:R-:W-:Y:S01]  /*7930*/  FFMA R2, R49, R51, R2 ;  /* 0x0000003331027223 */ /* 0x000fe20000000002 */
[--C-:B------:R-:W-:Y:S02]  /*7940*/  HADD2.F32 R50, -RZ, R59.reuse.H0_H0 ;  /* 0x2000003bff327230 */ /* 0x100fe40000004100 */
[----:B------:R-:W-:Y:S01]  /*7950*/  FMUL R5, R47, R9 ;  /* 0x000000092f057220 */ /* 0x000fe20000400000 */
[----:B------:R-:W-:Y:S01]  /*7960*/  FFMA R3, R49, R52, R3 ;  /* 0x0000003431037223 */ /* 0x000fe20000000003 */
[----:B------:R-:W-:Y:S01]  /*7970*/  HADD2.F32 R51, -RZ, R59.H1_H1 ;  /* 0x3000003bff337230 */ /* 0x000fe20000004100 */
[----:B------:R-:W-:Y:S01]  /*7980*/  F2FP.F16.F32.PACK_AB R52, R2, R0 ;  /* 0x000000000234723e */ /* 0x000fe200000000ff */
[C---:B------:R-:W-:Y:S01]  /*7990*/  FMUL R12, R47.reuse, R16 ;  /* 0x000000102f0c7220 */ /* 0x040fe20000400000 */
[C---:B------:R-:W-:Y:S01]  /*79a0*/  FMUL R6, R47.reuse, R10 ;  /* 0x0000000a2f067220 */ /* 0x040fe20000400000 */
[--C-:B------:R-:W-:Y:S02]  /*79b0*/  HADD2.F32 R0, -RZ, R60.reuse.H0_H0 ;  /* 0x2000003cff007230 */ /* 0x100fe40000004100 */
[C---:B------:R-:W-:Y:S01]  /*79c0*/  FMUL R9, R47.reuse, R13 ;  /* 0x0000000d2f097220 */ /* 0x040fe20000400000 */
[C---:B------:R-:W-:Y:S01]  /*79d0*/  FMUL R16, R47.reuse, R20 ;  /* 0x000000142f107220 */ /* 0x040fe20000400000 */
[----:B------:R-:W-:Y:S02]  /*79e0*/  HADD2.F32 R2, -RZ, R60.H1_H1 ;  /* 0x3000003cff027230 */ /* 0x000fe40000004100 */
[C---:B------:R-:W-:Y:S01]  /*79f0*/  FMUL R10, R47.reuse, R14 ;  /* 0x0000000e2f0a7220 */ /* 0x040fe20000400000 */
        /* <DEDUP_REMOVED lines=14> */
[--C-:B------:R-:W-:Y:S02]  /*7ae0*/  HADD2.F32 R33, -RZ, R58.reuse.H0_H0 ;  /* 0x2000003aff217230 */ /* 0x100fe40000004100 */
[----:B------:R-:W-:Y:S01]  /*7af0*/  FMUL R30, R47, R34 ;  /* 0x000000222f1e7220 */ /* 0x000fe20000400000 */
[----:B------:R-:W-:Y:S02]  /*7b00*/  HADD2.F32 R34, -RZ, R58.H1_H1 ;  /* 0x3000003aff227230 */ /* 0x000fe40000004100 */
[----:B------:R-:W-:Y:S01]  /*7b10*/  FFMA R7, R49, R32, R7 ;  /* 0x0000002031077223 */ /* 0x000fe20000000007 */
[----:B------:R-:W-:Y:S01]  /*7b20*/  FMUL R11, R47, R11 ;  /* 0x0000000b2f0b7220 */ /* 0x000fe20000400000 */
[----:B------:R-:W-:Y:S01]  /*7b30*/  FFMA R4, R49, R33, R4 ;  /* 0x0000002131047223 */ /* 0x000fe20000000004 */
[----:B------:R-:W-:Y:S01]  /*7b40*/  FMUL R15, R47, R15 ;  /* 0x0000000f2f0f7220 */ /* 0x000fe20000400000 */
[C---:B------:R-:W-:Y:S01]  /*7b50*/  FFMA R5, R49.reuse, R34, R5 ;  /* 0x0000002231057223 */ /* 0x040fe20000000005 */
[----:B------:R-:W-:Y:S01]  /*7b60*/  FFMA R6, R49, R50, R6 ;  /* 0x0000003231067223 */ /* 0x000fe20000000006 */
[----:B------:R-:W-:Y:S01]  /*7b70*/  F2FP.F16.F32.PACK_AB R53, R7, R3 ;  /* 0x000000030735723e */ /* 0x000fe200000000ff */
[C---:B------:R-:W-:Y:S01]  /*7b80*/  FFMA R11, R49.reuse, R51, R11 ;  /* 0x00000033310b7223 */ /* 0x040fe2000000000b */
[C---:B------:R-:W-:Y:S01]  /*7b90*/  FFMA R8, R49.reuse, R0, R8 ;  /* 0x0000000031087223 */ /* 0x040fe20000000008 */
[--C-:B------:R-:W-:Y:S02]  /*7ba0*/  HADD2.F32 R3, -RZ, R61.reuse.H0_H0 ;  /* 0x2000003dff037230 */ /* 0x100fe40000004100 */
[----:B------:R-:W-:Y:S01]  /*7bb0*/  FFMA R9, R49, R2, R9 ;  /* 0x0000000231097223 */ /* 0x000fe20000000009 */
[----:B------:R-:W-:Y:S02]  /*7bc0*/  HADD2.F32 R0, -RZ, R61.H1_H1 ;  /* 0x3000003dff007230 */ /* 0x000fe40000004100 */
[----:B------:R-:W-:Y:S01]  /*7bd0*/  FMUL R19, R47, R19 ;  /* 0x000000132f137220 */ /* 0x000fe20000400000 */
[--C-:B------:R-:W-:Y:S02]  /*7be0*/  HADD2.F32 R2, -RZ, R62.reuse.H0_H0 ;  /* 0x2000003eff027230 */ /* 0x100fe40000004100 */
[C---:B------:R-:W-:Y:S01]  /*7bf0*/  FFMA R10, R49.reuse, R3, R10 ;  /* 0x00000003310a7223 */ /* 0x040fe2000000000a */
[--C-:B------:R-:W-:Y:S02]  /*7c00*/  HADD2.F32 R3, -RZ, R63.reuse.H0_H0 ;  /* 0x2000003fff037230 */ /* 0x100fe40000004100 */
[C---:B------:R-:W-:Y:S01]  /*7c10*/  FFMA R15, R49.reuse, R0, R15 ;  /* 0x00000000310f7223 */ /* 0x040fe2000000000f */
[----:B------:R-:W-:Y:S02]  /*7c20*/  HADD2.F32 R0, -RZ, R62.H1_H1 ;  /* 0x3000003eff007230 */ /* 0x000fe40000004100 */
[----:B------:R-:W-:Y:S01]  /*7c30*/  FFMA R12, R49, R2, R12 ;  /* 0x00000002310c7223 */ /* 0x000fe2000000000c */
[--C-:B------:R-:W-:Y:S02]  /*7c40*/  HADD2.F32 R2, -RZ, R68.reuse.H0_H0 ;  /* 0x20000044ff027230 */ /* 0x100fe40000004100 */
[C---:B------:R-:W-:Y:S01]  /*7c50*/  FMUL R23, R47.reuse, R23 ;  /* 0x000000172f177220 */ /* 0x040fe20000400000 */
[----:B------:R-:W-:Y:S01]  /*7c60*/  FMUL R27, R47, R27 ;  /* 0x0000001b2f1b7220 */ /* 0x000fe20000400000 */
[C---:B------:R-:W-:Y:S01]  /*7c70*/  FFMA R13, R49.reuse, R0, R13 ;  /* 0x00000000310d7223 */ /* 0x040fe2000000000d */
[----:B------:R-:W-:Y:S02]  /*7c80*/  HADD2.F32 R0, -RZ, R63.H1_H1 ;  /* 0x3000003fff007230 */ /* 0x000fe40000004100 */
[----:B------:R-:W-:Y:S01]  /*7c90*/  FFMA R14, R49, R3, R14 ;  /* 0x00000003310e7223 */ /* 0x000fe2000000000e */
[----:B------:R-:W-:Y:S01]  /*7ca0*/  HADD2.F32 R3, -RZ, R68.H1_H1 ;  /* 0x30000044ff037230 */ /* 0x000fe20000004100 */
[----:B------:R-:W-:Y:S01]  /*7cb0*/  F2FP.F16.F32.PACK_AB R54, R5, R4 ;  /* 0x000000040536723e */ /* 0x000fe200000000ff */
[----:B------:R-:W-:Y:S01]  /*7cc0*/  FMUL R31, R47, R31 ;  /* 0x0000001f2f1f7220 */ /* 0x000fe20000400000 */
[C---:B------:R-:W-:Y:S01]  /*7cd0*/  FFMA R19, R49.reuse, R0, R19 ;  /* 0x0000000031137223 */ /* 0x040fe20000000013 */
[--C-:B------:R-:W-:Y:S02]  /*7ce0*/  HADD2.F32 R0, -RZ, R69.reuse.H0_H0 ;  /* 0x20000045ff007230 */ /* 0x100fe40000004100 */
[C---:B------:R-:W-:Y:S01]  /*7cf0*/  FFMA R16, R49.reuse, R2, R16 ;  /* 0x0000000231107223 */ /* 0x040fe20000000010 */
[----:B------:R-:W-:Y:S01]  /*7d00*/  FFMA R17, R49, R3, R17 ;  /* 0x0000000331117223 */ /* 0x000fe20000000011 */
[----:B------:R-:W-:Y:S01]  /*7d10*/  HADD2.F32 R2, -RZ, R69.H1_H1 ;  /* 0x30000045ff027230 */ /* 0x000fe20000004100 */
[----:B------:R-:W-:Y:S01]  /*7d20*/  F2FP.F16.F32.PACK_AB R55, R11, R6 ;  /* 0x000000060b37723e */ /* 0x000fe200000000ff */
[----:B------:R-:W-:Y:S01]  /*7d30*/  FFMA R18, R49, R0, R18 ;  /* 0x0000000031127223 */ /* 0x000fe20000000012 */
[--C-:B------:R-:W-:Y:S01]  /*7d40*/  HADD2.F32 R0, -RZ, R70.reuse.H0_H0 ;  /* 0x20000046ff007230 */ /* 0x100fe20000004100 */
[----:B------:R-:W-:Y:S01]  /*7d50*/  F2FP.F16.F32.PACK_AB R8, R9, R8 ;  /* 0x000000080908723e */ /* 0x000fe200000000ff */
[C---:B------:R-:W-:Y:S01]  /*7d60*/  FFMA R23, R49.reuse, R2, R23 ;  /* 0x0000000231177223 */ /* 0x040fe20000000017 */
[----:B------:R1:W-:Y:S01]  /*7d70*/  STS.128 [R100+0x4000], R52 ;  /* 0x0040003464007388 */ /* 0x0003e20000000c00 */
[----:B------:R-:W-:Y:S02]  /*7d80*/  HADD2.F32 R2, -RZ, R70.H1_H1 ;  /* 0x30000046ff027230 */ /* 0x000fe40000004100 */
[----:B------:R-:W-:Y:S01]  /*7d90*/  FFMA R20, R49, R0, R20 ;  /* 0x0000000031147223 */ /* 0x000fe20000000014 */
[--C-:B------:R-:W-:Y:S01]  /*7da0*/  HADD2.F32 R3, -RZ, R71.reuse.H0_H0 ;  /* 0x20000047ff037230 */ /* 0x100fe20000004100 */
[----:B------:R-:W-:Y:S01]  /*7db0*/  F2FP.F16.F32.PACK_AB R9, R15, R10 ;  /* 0x0000000a0f09723e */ /* 0x000fe200000000ff */
[----:B------:R-:W-:Y:S02]  /*7dc0*/  HADD2.F32 R0, -RZ, R71.H1_H1 ;  /* 0x30000047ff007230 */ /* 0x000fe40000004100 */
[C---:B------:R-:W-:Y:S01]  /*7dd0*/  FFMA R21, R49.reuse, R2, R21 ;  /* 0x0000000231157223 */ /* 0x040fe20000000015 */
[--C-:B------:R-:W-:Y:S02]  /*7de0*/  HADD2.F32 R2, -RZ, R76.reuse.H0_H0 ;  /* 0x2000004cff027230 */ /* 0x100fe40000004100 */
[C---:B------:R-:W-:Y:S01]  /*7df0*/  FFMA R22, R49.reuse, R3, R22 ;  /* 0x0000000331167223 */ /* 0x040fe20000000016 */
[--C-:B------:R-:W-:Y:S02]  /*7e00*/  HADD2.F32 R3, -RZ, R77.reuse.H0_H0 ;  /* 0x2000004dff037230 */ /* 0x100fe40000004100 */
[----:B------:R-:W-:Y:S01]  /*7e10*/  FFMA R27, R49, R0, R27 ;  /* 0x00000000311b7223 */ /* 0x000fe2000000001b */
[----:B------:R-:W-:Y:S01]  /*7e20*/  HADD2.F32 R0, -RZ, R76.H1_H1 ;  /* 0x3000004cff007230 */ /* 0x000fe20000004100 */
[----:B------:R-:W-:Y:S01]  /*7e30*/  F2FP.F16.F32.PACK_AB R10, R13, R12 ;  /* 0x0000000c0d0a723e */ /* 0x000fe200000000ff */
[----:B------:R-:W-:Y:S01]  /*7e40*/  FFMA R24, R49, R2, R24 ;  /* 0x0000000231187223 */ /* 0x000fe20000000018 */
[----:B------:R-:W-:Y:S01]  /*7e50*/  F2FP.F16.F32.PACK_AB R11, R19, R14 ;  /* 0x0000000e130b723e */ /* 0x000fe200000000ff */
[--C-:B------:R-:W-:Y:S02]  /*7e60*/  HADD2.F32 R2, -RZ, R78.reuse.H0_H0 ;  /* 0x2000004eff027230 */ /* 0x100fe40000004100 */
[C---:B------:R-:W-:Y:S01]  /*7e70*/  FFMA R25, R49.reuse, R0, R25 ;  /* 0x0000000031197223 */ /* 0x040fe20000000019 */
[----:B------:R-:W-:Y:S02]  /*7e80*/  HADD2.F32 R0, -RZ, R77.H1_H1 ;  /* 0x3000004dff007230 */ /* 0x000fe40000004100 */
[----:B------:R-:W-:Y:S01]  /*7e90*/  FFMA R26, R49, R3, R26 ;  /* 0x00000003311a7223 */ /* 0x000fe2000000001a */
[----:B------:R1:W-:Y:S01]  /*7ea0*/  STS.128 [R105+0x4010], R8 ;  /* 0x0040100869007388 */ /* 0x0003e20000000c00 */
[----:B------:R-:W-:Y:S01]  /*7eb0*/  HADD2.F32 R3, -RZ, R78.H1_H1 ;  /* 0x3000004eff037230 */ /* 0x000fe20000004100 */
[----:B------:R-:W-:Y:S01]  /*7ec0*/  F2FP.F16.F32.PACK_AB R16, R17, R16 ;  /* 0x000000101110723e */ /* 0x000fe200000000ff */
[--C-:B------:R-:W-:Y:S01]  /*7ed0*/  HADD2.F32 R4, -RZ, R79.reuse.H0_H0 ;  /* 0x2000004fff047230 */ /* 0x100fe20000004100 */
[----:B------:R-:W-:Y:S01]  /*7ee0*/  F2FP.F16.F32.PACK_AB R17, R23, R18 ;  /* 0x000000121711723e */ /* 0x000fe200000000ff */
[----:B------:R-:W-:Y:S02]  /*7ef0*/  HADD2.F32 R5, -RZ, R79.H1_H1 ;  /* 0x3000004fff057230 */ /* 0x000fe40000004100 */
        /* <DEDUP_REMOVED lines=12> */
[----:B------:R-:W-:Y:S02]  /*7fc0*/  F2FP.F16.F32.PACK_AB R27, R35, R30 ;  /* 0x0000001e231b723e */ /* 0x000fe400000000ff */
[----:B------:R-:W-:Y:S02]  /*7fd0*/  MOV R0, UR40 ;  /* 0x0000002800007c02 */ /* 0x000fe40008000f00 */
[----:B------:R-:W-:Y:S01]  /*7fe0*/  LEA R2, R65, UR50, 0x3 ;  /* 0x0000003241027c11 */ /* 0x000fe2000f8e18ff */
[----:B------:R1:W-:Y:S01]  /*7ff0*/  STS.128 [R112+0x4030], R24 ;  /* 0x0040301870007388 */ /* 0x0003e20000000c00 */
[----:B------:R-:W-:Y:S02]  /*8000*/  @P6 LEA R0, R0, UR50, 0x3 ;  /* 0x0000003200006c11 */ /* 0x000fe4000f8e18ff */
[----:B------:R-:W-:Y:S02]  /*8010*/  @P6 SHF.L.U32 R3, R99, 0x1f, RZ ;  /* 0x0000001f63036819 */ /* 0x000fe400000006ff */
[----:B------:R-:W-:Y:S01]  /*8020*/  @P6 IADD3 R0, PT, PT, R0, 0x80, RZ ;  /* 0x0000008000006810 */ /* 0x000fe20007ffe0ff */
[----:B------:R-:W-:Y:S01]  /*8030*/  @!PT LDS RZ, [RZ] ;  /* 0x00000000fffff984 */ /* 0x000fe20000000800 */
[----:B------:R-:W-:Y:S01]  /*8040*/  @!PT LDS RZ, [RZ] ;  /* 0x00000000fffff984 */ /* 0x000fe20000000800 */
[----:B------:R-:W-:Y:S01]  /*8050*/  @!PT LDS RZ, [RZ] ;  /* 0x00000000fffff984 */ /* 0x000fe20000000800 */
[----:B------:R-:W-:Y:S01]  /*8060*/  @!PT LDS RZ, [RZ] ;  /* 0x00000000fffff984 */ /* 0x000fe20000000800 */
[----:B------:R2:W-:Y:S06]  /*8070*/  MEMBAR.ALL.CTA ;  /* 0x0000000000007992 */ /* 0x0005ec0000008000 */
[----:B--2---:R-:W2:Y:S01]  /*8080*/  FENCE.VIEW.ASYNC.S ;  /* 0x00000000000073c6 */ /* 0x004ea20000000000 */
[----:B------:R-:W-:Y:S01]  /*8090*/  @P6 PRMT R0, R113, 0x654, R0 ;  /* 0x0000065471006816 */ /* 0x000fe20000000000 */
[----:B--2---:R-:W-:Y:S06]  /*80a0*/  BAR.SYNC.DEFER_BLOCKING 0x1, 0x80 ;  /* 0x0042000000007b1d */ /* 0x004fec0000010000 */
        /* <DEDUP_REMOVED lines=10> */
[----:B--2---:R-:W-:Y:S04]  /*8150*/  DEPBAR.LE SB0, 0x1 ;  /* 0x000080400000791a */ /* 0x004fe80000000000 */
.L_x_110:
[----:B------:R-:W-:Y:S05]  /*8160*/  BSYNC.RECONVERGENT B0 ;  /* 0x0000000000007941 */ /* 0x000fea0003800200 */
.L_x_109:
[----:B------:R-:W-:Y:S01]  /*8170*/  BAR.SYNC.DEFER_BLOCKING 0x1, 0x80 ;  /* 0x0042000000007b1d */ /* 0x000fe20000010000 */
[----:B------:R-:W-:Y:S04]  /*8180*/  UIADD3 UR56, UPT, UPT, UR40, 0x1, URZ ;  /* 0x0000000128387890 */ /* 0x000fe8000fffe0ff */
[----:B------:R-:W-:Y:S04]  /*8190*/  UISETP.NE.AND UP0, UPT, UR56, 0x4, UPT ;  /* 0x000000043800788c */ /* 0x000fe8000bf05270 */
[----:B------:R-:W-:Y:S01]  /*81a0*/  USEL UR56, UR56, URZ, UP0 ;  /* 0x000000ff38387287 */ /* 0x000fe20008000000 */
[----:B------:R2:W-:Y:S01]  /*81b0*/  @P6 SYNCS.ARRIVE.TRANS64.RED.A1T0 RZ, [R0+URZ], RZ ;  /* 0x000000ff00ff69a7 */ /* 0x0005e200081004ff */
[----:B------:R-:W-:Y:S01]  /*81c0*/  BSSY B1, `(.L_x_111) ;  /* 0x0000017000017945 */ /* 0x000fe20003800000 */
[----:B------:R-:W4:Y:S02]  /*81d0*/  @P6 SYNCS.PHASECHK.TRANS64.TRYWAIT P0, [R2+URZ+0x60], R3 ;  /* 0x00006003020065a7 */ /* 0x000f2400080011ff */
[----:B----4-:R-:W-:Y:S01]  /*81e0*/  @P6 SEL R66, RZ, 0x1, !P0 ;  /* 0x00000001ff426807 */ /* 0x010fe20004000000 */
[----:B--2---:R-:W-:Y:S06]  /*81f0*/  @!P6 BRA `(.L_x_112) ;  /* 0x00000000004ce947 */ /* 0x004fec0003800000 */
        /* <DEDUP_REMOVED lines=10> */
[----:B------:R-:W2:Y:S02]  /*82a0*/  SYNCS.PHASECHK.TRANS64.TRYWAIT P0, [R2+URZ+0x60], R5 ;  /* 0x00006005020075a7 */ /* 0x000ea400080011ff */
[----:B--2---:R-:W-:Y:S05]  /*82b0*/  @!P0 BRA `(.L_x_115) ;  /* 0x00000018002c8947 */ /* 0x004fea0003800000 */
.L_x_114:
[----:B------:R-:W-:Y:S05]  /*82c0*/  BSYNC B0 ;  /* 0x0000000000007941 */ /* 0x000fea0003800000 */
.L_x_113:
[----:B------:R-:W-:Y:S11]  /*82d0*/  ISETP.NE.AND P0, PT, R67, RZ, PT ;  /* 0x000000ff4300720c */ /* 0x000ff60003f05270 */
[----:B------:R-:W-:Y:S02]  /*82e0*/  @!UPT UIADD3 URZ, UPT, UPT, URZ, URZ, URZ ;  /* 0x000000fffffff290 */ /* 0x000fe4000fffe0ff */
[----:B------:R4:W1:Y:S04]  /*82f0*/  @P0 LDS.128 R56, [R4] ;  /* 0x0000000004380984 */ /* 0x0008680000000c00 */
[----:B------:R4:W1:Y:S04]  /*8300*/  @P0 LDS.128 R60, [R3+0x10] ;  /* 0x00001000033c0984 */ /* 0x0008680000000c00 */
[----:B------:R4:W1:Y:S04]  /*8310*/  @P0 LDS.128 R68, [R0+0x20] ;  /* 0x0000200000440984 */ /* 0x0008680000000c00 */
[----:B------:R4:W1:Y:S02]  /*8320*/  @P0 LDS.128 R76, [R65+0x30] ;  /* 0x00003000414c0984 */ /* 0x0008640000000c00 */
.L_x_112:
[----:B------:R-:W-:Y:S05]  /*8330*/  BSYNC B1 ;  /* 0x0000000000017941 */ /* 0x000fea0003800000 */
.L_x_111:
[----:B----4-:R-:W-:Y:S05]  /*8340*/  VIADD R0, R48, 0x60 ;  /* 0x0000006030007836 */ /* 0x010fea0000000000 */
[----:B------:R-:W-:Y:S04]  /*8350*/  SHF.R.U32.HI R0, RZ, 0x15, R0 ;  /* 0x00000015ff007819 */ /* 0x000fe80000011600 */
[----:B------:R-:W-:Y:S11]  /*8360*/  LOP3.LUT P0, RZ, R0, 0x3, R103, 0x48, !PT ;  /* 0x0000000300ff7812 */ /* 0x000ff60007804867 */
[----:B------:R-:W-:Y:S02]  /*8370*/  @!UPT UIADD3 URZ, UPT, UPT, URZ, URZ, URZ ;  /* 0x000000fffffff290 */ /* 0x000fe4000fffe0ff */
[----:B------:R-:W-:Y:S05]  /*8380*/  @!P0 BRA `(.L_x_116) ;  /* 0x0000000000408947 */ /* 0x000fea0003800000 */
[----:B------:R-:W4:Y:S01]  /*8390*/  LDCU.64 UR8, c[0x4][0x70] ;  /* 0x01000e00ff0877ac */ /* 0x000f220008000a00 */
[----:B------:R-:W-:Y:S01]  /*83a0*/  MOV R3, 0x0 ;  /* 0x0000000000037802 */ /* 0x000fe20000000f00 */
[----:B------:R-:W-:Y:S02]  /*83b0*/  HFMA2 R12, -RZ, RZ, 0, 5.9604644775390625e-08 ;  /* 0x00000001ff0c7431 */ /* 0x000fe400000001ff */
[----:B-1----:R-:W-:Y:S02]  /*83c0*/  IMAD.MOV.U32 R8, RZ, RZ, 0x192 ;  /* 0x00000192ff087424 */ /* 0x002fe400078e00ff */
[----:B------:R-:W-:Y:S01]  /*83d0*/  IMAD.MOV.U32 R13, RZ, RZ, RZ ;  /* 0x000000ffff0d7224 */ /* 0x000fe200078e00ff */
[----:B------:R-:W1:Y:S01]  /*83e0*/  LDCU.64 UR6, c[0x4][0x78] ;  /* 0x01000f00ff0677ac */ /* 0x000e620008000a00 */
[----:B--2---:R-:W2:Y:S01]  /*83f0*/  LDC.64 R2, c[0x4][R3] ;  /* 0x0100000003027b82 */ /* 0x004ea20000000a00 */
[----:B------:R-:W5:Y:S01]  /*8400*/  LDCU.64 UR4, c[0x4][0x10] ;  /* 0x01000200ff0477ac */ /* 0x000f620008000a00 */
[----:B----4-:R-:W-:Y:S01]  /*8410*/  MOV R5, UR9 ;  /* 0x0000000900057c02 */ /* 0x010fe20008000f00 */
[----:B------:R-:W-:Y:S01]  /*8420*/  IMAD.U32 R4, RZ, RZ, UR8 ;  /* 0x00000008ff047e24 */ /* 0x000fe2000f8e00ff */
[----:B-1----:R-:W-:Y:S01]  /*8430*/  MOV R7, UR7 ;  /* 0x0000000700077c02 */ /* 0x002fe20008000f00 */
[----:B------:R-:W-:Y:S01]  /*8440*/  IMAD.U32 R6, RZ, RZ, UR6 ;  /* 0x00000006ff067e24 */ /* 0x000fe2000f8e00ff */
[----:B-----5:R-:W-:Y:S01]  /*8450*/  MOV R11, UR5 ;  /* 0x00000005000b7c02 */ /* 0x020fe20008000f00 */
[----:B------:R-:W-:Y:S02]  /*8460*/  IMAD.U32 R10, RZ, RZ, UR4 ;  /* 0x00000004ff0a7e24 */ /* 0x000fe4000f8e00ff */
[----:B------:R-:W-:Y:S07]  /*8470*/  LEPC R20, `(.L_x_116) ;  /* 0x000000001014794e */ /* 0x000fee0000000000 */
[----:B--23--:R-:W-:Y:S05]  /*8480*/  CALL.ABS.NOINC R2 ;  /* 0x0000000002007343 */ /* 0x00cfea0003c00000 */
.L_x_116:
[----:B------:R-:W-:Y:S01]  /*8490*/  ISETP.NE.AND P0, PT, R102, RZ, PT ;  /* 0x000000ff6600720c */ /* 0x000fe20003f05270 */
[----:B------:R-:W-:Y:S05]  /*84a0*/  WARPSYNC.ALL ;  /* 0x0000000000007948 */ /* 0x000fea0003800000 */
[----:B------:R-:W-:Y:S01]  /*84b0*/  R2UR UR4, R48 ;  /* 0x00000000300472ca */ /* 0x000fe200000e0000 */
[--C-:B-1----:R-:W-:Y:S01]  /*84c0*/  HADD2.F32 R0, -RZ, R56.reuse.H0_H0 ;  /* 0x20000038ff007230 */ /* 0x102fe20000004100 */
[----:B------:R-:W-:Y:S01]  /*84d0*/  R2UR UR5, R64 ;  /* 0x00000000400572ca */ /* 0x000fe200000e0000 */
[----:B--2---:R-:W-:Y:S01]  /*84e0*/  HADD2.F32 R2, -RZ, R56.H1_H1 ;  /* 0x30000038ff027230 */ /* 0x004fe20000004100 */
[----:B------:R-:W-:Y:S01]  /*84f0*/  BSSY.RECONVERGENT B0, `(.L_x_117) ;  /* 0x000008a000007945 */ /* 0x000fe20003800200 */
[--C-:B------:R-:W-:Y:S02]  /*8500*/  HADD2.F32 R3, -RZ, R57.reuse.H0_H0 ;  /* 0x20000039ff037230 */ /* 0x100fe40000004100 */
[----:B------:R-:W-:Y:S02]  /*8510*/  HADD2.F32 R48, -RZ, R57.H1_H1 ;  /* 0x30000039ff307230 */ /* 0x000fe40000004100 */
[--C-:B------:R-:W-:Y:S02]  /*8520*/  HADD2.F32 R50, -RZ, R58.reuse.H0_H0 ;  /* 0x2000003aff327230 */ /* 0x100fe40000004100 */
[----:B------:R-:W-:Y:S02]  /*8530*/  HADD2.F32 R51, -RZ, R58.H1_H1 ;  /* 0x3000003aff337230 */ /* 0x000fe40000004100 */
[----:B------:R-:W1:Y:S01]  /*8540*/  LDTM.x32 R4, tmem[UR4+0x60] ;  /* 0x00006004000479ee */ /* 0x000e6200082c0000 */
[----:B------:R-:W-:Y:S01]  /*8550*/  NOP ;  /* 0x0000000000007918 */ /* 0x000fe20000000000 */
[----:B------:R-:W-:Y:S01]  /*8560*/  UIADD3 UR5, UPT, UPT, UR5, 0xd0, URZ ;  /* 0x000000d005057890 */ /* 0x000fe2000fffe0ff */
[--C-:B------:R-:W-:Y:S02]  /*8570*/  HADD2.F32 R52, -RZ, R59.reuse.H0_H0 ;  /* 0x2000003bff347230 */ /* 0x100fe40000004100 */
[----:B------:R-:W-:Y:S01]  /*8580*/  HADD2.F32 R53, -RZ, R59.H1_H1 ;  /* 0x3000003bff357230 */ /* 0x000fe20000004100 */
[----:B------:R-:W-:Y:S01]  /*8590*/  UPRMT UR5, UR45, 0x654, UR5 ;  /* 0x000006542d057896 */ /* 0x000fe20008000005 */
[--C-:B------:R-:W-:Y:S02]  /*85a0*/  HADD2.F32 R54, -RZ, R60.reuse.H0_H0 ;  /* 0x2000003cff367230 */ /* 0x100fe40000004100 */
[----:B------:R-:W-:Y:S02]  /*85b0*/  HADD2.F32 R55, -RZ, R60.H1_H1 ;  /* 0x3000003cff377230 */ /* 0x000fe40000004100 */
[--C-:B------:R-:W-:Y:S02]  /*85c0*/  HADD2.F32 R56, -RZ, R61.reuse.H0_H0 ;  /* 0x2000003dff387230 */ /* 0x100fe40000004100 */
[----:B------:R-:W-:Y:S02]  /*85d0*/  HADD2.F32 R57, -RZ, R61.H1_H1 ;  /* 0x3000003dff397230 */ /* 0x000fe40000004100 */
[----:B-1----:R-:W-:Y:S01]  /*85e0*/  SYNCS.ARRIVE.TRANS64.RED.A1T0 RZ, [UR5], RZ ;  /* 0x000000ffffff79a7 */ /* 0x002fe20008100405 */
[--C-:B------:R-:W-:Y:S02]  /*85f0*/  HADD2.F32 R58, -RZ, R62.reuse.H0_H0 ;  /* 0x2000003eff3a7230 */ /* 0x100fe40000004100 */
[----:B------:R-:W-:Y:S02]  /*8600*/  HADD2.F32 R59, -RZ, R62.H1_H1 ;  /* 0x3000003eff3b7230 */ /* 0x000fe40000004100 */
[--C-:B------:R-:W-:Y:S02]  /*8610*/  HADD2.F32 R60, -RZ, R63.reuse.H0_H0 ;  /* 0x2000003fff3c7230 */ /* 0x100fe40000004100 */
[----:B------:R-:W-:Y:S02]  /*8620*/  HADD2.F32 R61, -RZ, R63.H1_H1 ;  /* 0x3000003fff3d7230 */ /* 0x000fe40000004100 */
[C---:B------:R-:W-:Y:S01]  /*8630*/  FMUL R4, R47.reuse, R4 ;  /* 0x000000042f047220 */ /* 0x040fe20000400000 */
[C---:B------:R-:W-:Y:S01]  /*8640*/  FMUL R5, R47.reuse, R5 ;  /* 0x000000052f057220 */ /* 0x040fe20000400000 */
[C---:B------:R-:W-:Y:S01]  /*8650*/  FMUL R6, R47.reuse, R6 ;  /* 0x000000062f067220 */ /* 0x040fe20000400000 */
[----:B------:R-:W-:Y:S01]  /*8660*/  FMUL R7, R47, R7 ;  /* 0x000000072f077220 */ /* 0x000fe20000400000 */
[C---:B------:R-:W-:Y:S01]  /*8670*/  FFMA R4, R49.reuse, R0, R4 ;  /* 0x0000000031047223 */ /* 0x040fe20000000004 */
[C---:B------:R-:W-:Y:S01]  /*8680*/  FFMA R5, R49.reuse, R2, R5 ;  /* 0x0000000231057223 */ /* 0x040fe20000000005 */
[C---:B------:R-:W-:Y:S01]  /*8690*/  FFMA R6, R49.reuse, R3, R6 ;  /* 0x0000000331067223 */ /* 0x040fe20000000006 */
[----:B------:R-:W-:Y:S01]  /*86a0*/  FFMA R7, R49, R48, R7 ;  /* 0x0000003031077223 */ /* 0x000fe20000000007 */
[C---:B------:R-:W-:Y:S01]  /*86b0*/  FMUL R8, R47.reuse, R8 ;  /* 0x000000082f087220 */ /* 0x040fe20000400000 */
[----:B------:R-:W-:Y:S01]  /*86c0*/  FMUL R9, R47, R9 ;  /* 0x000000092f097220 */ /* 0x000fe20000400000 */
[----:B------:R-:W-:Y:S01]  /*86d0*/  F2FP.F16.F32.PACK_AB R4, R5, R4 ;  /* 0x000000040504723e */ /* 0x000fe200000000ff */
[----:B------:R-:W-:Y:S01]  /*86e0*/  FMUL R0, R47, R10 ;  /* 0x0000000a2f007220 */ /* 0x000fe20000400000 */
[----:B------:R-:W-:Y:S01]  /*86f0*/  F2FP.F16.F32.PACK_AB R5, R7, R6 ;  /* 0x000000060705723e */ /* 0x000fe200000000ff */
[C---:B------:R-:W-:Y:S01]  /*8700*/  FFMA R8, R49.reuse, R50, R8 ;  /* 0x0000003231087223 */ /* 0x040fe20000000008 */
[C---:B------:R-:W-:Y:S01]  /*8710*/  FFMA R9, R49.reuse, R51, R9 ;  /* 0x0000003331097223 */ /* 0x040fe20000000009 */
[----:B------:R-:W-:Y:S01]  /*8720*/  FFMA R0, R49, R52, R0 ;  /* 0x0000003431007223 */ /* 0x000fe20000000000 */
[C---:B------:R-:W-:Y:S01]  /*8730*/  FMUL R2, R47.reuse, R11 ;  /* 0x0000000b2f027220 */ /* 0x040fe20000400000 */
[C---:B------:R-:W-:Y:S01]  /*8740*/  FMUL R3, R47.reuse, R12 ;  /* 0x0000000c2f037220 */ /* 0x040fe20000400000 */
[----:B------:R-:W-:Y:S01]  /*8750*/  FMUL R10, R47, R13 ;  /* 0x0000000d2f0a7220 */ /* 0x000fe20000400000 */
[----:B------:R-:W-:Y:S01]  /*8760*/  F2FP.F16.F32.PACK_AB R6, R9, R8 ;  /* 0x000000080906723e */ /* 0x000fe200000000ff */
[C---:B------:R-:W-:Y:S01]  /*8770*/  FFMA R2, R49.reuse, R53, R2 ;  /* 0x0000003531027223 */ /* 0x040fe20000000002 */
[C---:B------:R-:W-:Y:S01]  /*8780*/  FFMA R3, R49.reuse, R54, R3 ;  /* 0x0000003631037223 */ /* 0x040fe20000000003 */
[----:B------:R-:W-:Y:S01]  /*8790*/  FFMA R10, R49, R55, R10 ;  /* 0x00000037310a7223 */ /* 0x000fe2000000000a */
[C---:B------:R-:W-:Y:S01]  /*87a0*/  FMUL R11, R47.reuse, R14 ;  /* 0x0000000e2f0b7220 */ /* 0x040fe20000400000 */
        /* <DEDUP_REMOVED lines=8> */
[----:B------:R-:W-:Y:S01]  /*8830*/  F2FP.F16.F32.PACK_AB R7, R2, R0 ;  /* 0x000000000207723e */ /* 0x000fe200000000ff */
[----:B------:R-:W-:Y:S01]  /*8840*/  FFMA R12, R49, R58, R12 ;  /* 0x0000003a310c7223 */ /* 0x000fe2000000000c */
[----:B------:R-:W-:Y:S02]  /*8850*/  HADD2.F32 R63, -RZ, R68.H1_H1 ;  /* 0x30000044ff3f7230 */ /* 0x000fe40000004100 */
[----:B------:R-:W-:Y:S01]  /*8860*/  FMUL R16, R47, R20 ;  /* 0x000000142f107220 */ /* 0x000fe20000400000 */
[----:B------:R-:W-:Y:S01]  /*8870*/  FFMA R13, R49, R59, R13 ;  /* 0x0000003b310d7223 */ /* 0x000fe2000000000d */
[----:B------:R1:W-:Y:S01]  /*8880*/  STS.128 [R100+0x6000], R4 ;  /* 0x0060000464007388 */ /* 0x0003e20000000c00 */
[--C-:B------:R-:W-:Y:S02]  /*8890*/  HADD2.F32 R64, -RZ, R69.reuse.H0_H0 ;  /* 0x20000045ff407230 */ /* 0x100fe40000004100 */
[----:B------:R-:W-:Y:S01]  /*88a0*/  FMUL R17, R47, R21 ;  /* 0x000000152f117220 */ /* 0x000fe20000400000 */
[----:B------:R-:W-:Y:S01]  /*88b0*/  FFMA R14, R49, R60, R14 ;  /* 0x0000003c310e7223 */ /* 0x000fe2000000000e */
[----:B------:R-:W-:Y:S02]  /*88c0*/  HADD2.F32 R65, -RZ, R69.H1_H1 ;  /* 0x30000045ff417230 */ /* 0x000fe40000004100 */
[----:B------:R-:W-:Y:S01]  /*88d0*/  FMUL R18, R47, R22 ;  /* 0x000000162f127220 */ /* 0x000fe20000400000 */
[----:B------:R-:W-:Y:S01]  /*88e0*/  FFMA R19, R49, R61, R19 ;  /* 0x0000003d31137223 */ /* 0x000fe20000000013 */
        /* <DEDUP_REMOVED lines=11> */
[----:B------:R-:W-:Y:S01]  /*89a0*/  F2FP.F16.F32.PACK_AB R8, R10, R3 ;  /* 0x000000030a08723e */ /* 0x000fe200000000ff */
[----:B------:R-:W-:Y:S01]  /*89b0*/  FFMA R23, R49, R65, R23 ;  /* 0x0000004131177223 */ /* 0x000fe20000000017 */
[----:B------:R-:W-:Y:S01]  /*89c0*/  F2FP.F16.F32.PACK_AB R9, R15, R11 ;  /* 0x0000000b0f09723e */ /* 0x000fe200000000ff */
[--C-:B------:R-:W-:Y:S02]  /*89d0*/  HADD2.F32 R70, -RZ, R76.reuse.H0_H0 ;  /* 0x2000004cff467230 */ /* 0x100fe40000004100 */
[----:B------:R-:W-:Y:S01]  /*89e0*/  FMUL R27, R47, R27 ;  /* 0x0000001b2f1b7220 */ /* 0x000fe20000400000 */
[----:B------:R-:W-:Y:S01]  /*89f0*/  F2FP.F16.F32.PACK_AB R10, R13, R12 ;  /* 0x0000000c0d0a723e */ /* 0x000fe200000000ff */
[----:B------:R-:W-:Y:S01]  /*8a00*/  FFMA R20, R49, R66, R20 ;  /* 0x0000004231147223 */ /* 0x000fe20000000014 */
[----:B------:R-:W-:Y:S01]  /*8a10*/  F2FP.F16.F32.PACK_AB R11, R19, R14 ;  /* 0x0000000e130b723e */ /* 0x000fe200000000ff */
[----:B------:R-:W-:Y:S02]  /*8a20*/  HADD2.F32 R71, -RZ, R76.H1_H1 ;  /* 0x3000004cff477230 */ /* 0x000fe40000004100 */
[----:B------:R-:W-:Y:S01]  /*8a30*/  FMUL R24, R47, R28 ;  /* 0x0000001c2f187220 */ /* 0x000fe20000400000 */
[----:B------:R-:W-:Y:S01]  /*8a40*/  FFMA R21, R49, R67, R21 ;  /* 0x0000004331157223 */ /* 0x000fe20000000015 */
[--C-:B------:R-:W-:Y:S01]  /*8a50*/  HADD2.F32 R72, -RZ, R77.reuse.H0_H0 ;  /* 0x2000004dff487230 */ /* 0x100fe20000004100 */
[----:B------:R1:W-:Y:S01]  /*8a60*/  STS.128 [R105+0x6010], R8 ;  /* 0x0060100869007388 */ /* 0x0003e20000000c00 */
        /* <DEDUP_REMOVED lines=50> */
.L_x_118:
[----:B------:R-:W-:Y:S05]  /*8d90*/  BSYNC.RECONVERGENT B0 ;  /* 0x0000000000007941 */ /* 0x000fea0003800200 */
.L_x_117:
[----:B------:R-:W-:Y:S01]  /*8da0*/  BAR.SYNC.DEFER_BLOCKING 0x1, 0x80 ;  /* 0x0042000000007b1d */ /* 0x000fe20000010000 */
[----:B------:R-:W-:Y:S01]  /*8db0*/  UISETP.NE.AND UP0, UPT, UR52, -0x4, UPT ;  /* 0xfffffffc3400788c */ /* 0x000fe2000bf05270 */
[----:B------:R-:W-:Y:S08]  /*8dc0*/  IADD3 R45, PT, PT, R45, 0x1, RZ ;  /* 0x000000012d2d7810 */ /* 0x000ff00007ffe0ff */
[----:B------:R-:W-:Y:S05]  /*8dd0*/  BRA.U !UP0, `(.L_x_119) ;  /* 0x0000000108247547 */ /* 0x000fea000b800000 */
[----:B------:R-:W-:Y:S01]  /*8de0*/  ISETP.NE.AND P0, PT, R111, RZ, PT ;  /* 0x000000ff6f00720c */ /* 0x000fe20003f05270 */
[----:B------:R-:W-:Y:S01]  /*8df0*/  IMAD.U32 R0, RZ, RZ, UR56 ;  /* 0x00000038ff007e24 */ /* 0x000fe2000f8e00ff */
[----:B------:R-:W-:Y:S04]  /*8e00*/  UIADD3 UR56, UPT, UPT, UR56, 0x1, URZ ;  /* 0x0000000138387890 */ /* 0x000fe8000fffe0ff */
[----:B------:R-:W-:Y:S04]  /*8e10*/  UISETP.NE.AND UP0, UPT, UR56, 0x4, UPT ;  /* 0x000000043800788c */ /* 0x000fe8000bf05270 */
[----:B------:R-:W-:Y:S03]  /*8e20*/  USEL UR56, UR56, URZ, UP0 ;  /* 0x000000ff38387287 */ /* 0x000fe60008000000 */
[----:B------:R-:W-:Y:S05]  /*8e30*/  @P0 LEA R0, R0, UR50, 0x3 ;  /* 0x0000003200000c11 */ /* 0x000fea000f8e18ff */
[----:B------:R-:W-:Y:S05]  /*8e40*/  @P0 VIADD R0, R0, 0x80 ;  /* 0x0000008000000836 */ /* 0x000fea0000000000 */
[----:B------:R-:W-:Y:S04]  /*8e50*/  @P0 PRMT R0, R113, 0x654, R0 ;  /* 0x0000065471000816 */ /* 0x000fe80000000000 */
[----:B------:R2:W-:Y:S03]  /*8e60*/  @P0 SYNCS.ARRIVE.TRANS64.RED.A1T0 RZ, [R0+URZ], RZ ;  /* 0x000000ff00ff09a7 */ /* 0x0005e600081004ff */
.L_x_119:
[----:B------:R-:W-:Y:S01]  /*8e70*/  ISETP.NE.AND P1, PT, R106, RZ, PT ;  /* 0x000000ff6a00720c */ /* 0x000fe20003f25270 */
[----:B------:R-:W-:Y:S01]  /*8e80*/  UIADD3 UR52, UPT, UPT, UR52, 0x4, URZ ;  /* 0x0000000434347890 */ /* 0x000fe2000fffe0ff */
[----:B------:R-:W-:Y:S01]  /*8e90*/  ISETP.NE.AND P0, PT, R45, 0x2, PT ;  /* 0x000000022d00780c */ /* 0x000fe20003f05270 */
[----:B------:R-:W-:Y:S01]  /*8ea0*/  UMOV UR57, UR51 ;  /* 0x0000003300397c82 */ /* 0x000fe20008000000 */
[----:B------:R-:W-:Y:S01]  /*8eb0*/  LOP3.LUT R97, R97, 0x1, RZ, 0x3c, !PT ;  /* 0x0000000161617812 */ /* 0x000fe200078e3cff */
[----:B------:R-:W-:Y:S01]  /*8ec0*/  IMAD.IADD R14, R43, 0x1, R90 ;  /* 0x000000012b0e7824 */ /* 0x000fe200078e025a */
[----:B--2---:R-:W-:Y:S01]  /*8ed0*/  SEL R0, RZ, 0x1, P0 ;  /* 0x00000001ff007807 */ /* 0x004fe20000000000 */
[----:B-1----:R-:W-:Y:S01]  /*8ee0*/  IMAD.IADD R17, R44, 0x1, R91 ;  /* 0x000000012c117824 */ /* 0x002fe200078e025b */
[----:B------:R-:W-:Y:S02]  /*8ef0*/  SEL R45, R45, RZ, P0 ;  /* 0x000000ff2d2d7207 */ /* 0x000fe40000000000 */
[----:B------:R-:W-:Y:S03]  /*8f00*/  LOP3.LUT R98, R98, R0, RZ, 0x3c, !PT ;  /* 0x0000000062627212 */ /* 0x000fe600078e3cff */
[----:B------:R-:W-:Y:S05]  /*8f10*/  @P1 BRA `(.L_x_120) ;  /* 0xffffffc000241947 */ /* 0x000fea000383ffff */
[----:B------:R-:W-:-:S09]  /*8f20*/  UISETP.NE.AND UP0, UPT, UR53, URZ, UPT ;  /* 0x000000ff3500728c */ /* 0x000fd2000bf05270 */
[----:B------:R-:W-:Y:S05]  /*8f30*/  BRA.U !UP0, `(.L_x_121) ;  /* 0x0000000108487547 */ /* 0x000fea000b800000 */
[----:B------:R-:W1:Y:S02]  /*8f40*/  LDCU.64 UR4, c[0x0][0x890] ;  /* 0x00011200ff0477ac */ /* 0x000e640008000a00 */
[----:B-1----:R-:W-:-:S04]  /*8f50*/  UISETP.NE.U32.AND UP0, UPT, UR4, URZ, UPT ;  /* 0x000000ff0400728c */ /* 0x002fc8000bf05070 */
[----:B------:R-:W-:-:S09]  /*8f60*/  UISETP.NE.AND.EX UP0, UPT, UR5, URZ, UPT, UP0 ;  /* 0x000000ff0500728c */ /* 0x000fd2000bf05300 */
[----:B------:R-:W-:Y:S05]  /*8f70*/  BRA.U UP0, `(.L_x_122) ;  /* 0x00000001000c7547 */ /* 0x000fea000b800000 */
[----:B------:R-:W-:-:S13]  /*8f80*/  FSETP.NEU.AND P0, PT, R49, RZ, PT ;  /* 0x000000ff3100720b */ /* 0x000fda0003f0d000 */
[----:B------:R-:W-:Y:S05]  /*8f90*/  @!P0 EXIT ;  /* 0x000000000000894d */ /* 0x000fea0003800000 */
[----:B------:R-:W-:Y:S05]  /*8fa0*/  BRA `(.L_x_121) ;  /* 0x00000000002c7947 */ /* 0x000fea0003800000 */
.L_x_122:
[----:B------:R-:W-:Y:S01]  /*8fb0*/  ISETP.NE.AND P0, PT, R110, RZ, PT ;  /* 0x000000ff6e00720c */ /* 0x000fe20003f05270 */
[----:B------:R-:W-:-:S12]  /*8fc0*/  BSSY.RECONVERGENT B0, `(.L_x_121) ;  /* 0x0000009000007945 */ /* 0x000fd80003800200 */
[----:B------:R-:W-:Y:S05]  /*8fd0*/  @P0 BRA `(.L_x_123) ;  /* 0x0000000000140947 */ /* 0x000fea0003800000 */
[----:B------:R-:W1:Y:S02]  /*8fe0*/  LDCU.64 UR4, c[0x0][0x888] ;  /* 0x00011100ff0477ac */ /* 0x000e640008000a00 */
[----:B-1----:R-:W-:-:S04]  /*8ff0*/  ISETP.NE.U32.AND P0, PT, RZ, UR4, PT ;  /* 0x00000004ff007c0c */ /* 0x002fc8000bf05070 */
[----:B------:R-:W-:-:S13]  /*9000*/  ISETP.NE.AND.EX P0, PT, RZ, UR5, PT, P0 ;  /* 0x00000005ff007c0c */ /* 0x000fda000bf05300 */
[----:B------:R-:W-:Y:S05]  /*9010*/  @!P0 EXIT ;  /* 0x000000000000894d */ /* 0x000fea0003800000 */
[----:B------:R-:W-:Y:S05]  /*9020*/  BRA `(.L_x_124) ;  /* 0x0000000000087947 */ /* 0x000fea0003800000 */
.L_x_123:
[----:B------:R-:W-:-:S13]  /*9030*/  FSETP.NEU.AND P0, PT, R49, RZ, PT ;  /* 0x000000ff3100720b */ /* 0x000fda0003f0d000 */
[----:B------:R-:W-:Y:S05]  /*9040*/  @!P0 EXIT ;  /* 0x000000000000894d */ /* 0x000fea0003800000 */
.L_x_124:
[----:B------:R-:W-:Y:S05]  /*9050*/  BSYNC.RECONVERGENT B0 ;  /* 0x0000000000007941 */ /* 0x000fea0003800200 */
.L_x_121:
[----:B------:R-:W-:Y:S01]  /*9060*/  ULEA UR4, UR56, UR50, 0x3 ;  /* 0x0000003238047291 */ /* 0x000fe2000f8e18ff */
[----:B------:R-:W-:-:S04]  /*9070*/  DEPBAR.LE SB0, 0x0 ;  /* 0x000080000000791a */ /* 0x000fc80000000000 */
[----:B------:R-:W-:-:S04]  /*9080*/  UIADD3 UR4, UPT, UPT, UR4, 0x80, URZ ;  /* 0x0000008004047890 */ /* 0x000fc8000fffe0ff */
[----:B------:R-:W-:-:S09]  /*9090*/  UPRMT UR4, UR45, 0x654, UR4 ;  /* 0x000006542d047896 */ /* 0x000fd20008000004 */
[----:B------:R-:W-:Y:S01]  /*90a0*/  SYNCS.ARRIVE.TRANS64.RED.A1T0 RZ, [UR4], RZ ;  /* 0x000000ffffff79a7 */ /* 0x000fe20008100404 */
[----:B------:R-:W-:Y:S05]  /*90b0*/  EXIT ;  /* 0x000000000000794d */ /* 0x000fea0003800000 */
.L_x_19:
[----:B------:R-:W-:Y:S07]  /*90c0*/  MOV R2, UR9 ;  /* 0x0000000900027c02 */ /* 0x000fee0008000f00 */
.L_x_125:
[----:B-1----:R1:W2:Y:S02]  /*90d0*/  SYNCS.PHASECHK.TRANS64.TRYWAIT P1, [R2+URZ+0x30], R4 ;  /* 0x00003004020075a7 */ /* 0x0022a400080211ff */
[----:B--2---:R-:W-:Y:S05]  /*90e0*/  @!P1 NANOSLEEP.SYNCS 0x989680 ;  /* 0x009896800000995d */ /* 0x004fea0003900000 */
[----:B------:R-:W2:Y:S02]  /*90f0*/  @!P1 SYNCS.PHASECHK.TRANS64 P1, [R2+URZ+0x30], R4 ;  /* 0x00003004020095a7 */ /* 0x000ea400080210ff */
[----:B--2---:R-:W-:Y:S05]  /*9100*/  @!P1 BRA `(.L_x_125) ;  /* 0xfffffffc00f09947 */ /* 0x004fea000383ffff */
[----:B------:R-:W-:Y:S05]  /*9110*/  BRA `(.L_x_18) ;  /* 0xffffff8400b07947 */ /* 0x000fea000383ffff */
.L_x_25:
[----:B------:R-:W-:Y:S07]  /*9120*/  MOV R2, UR9 ;  /* 0x0000000900027c02 */ /* 0x000fee0008000f00 */
.L_x_126:
[----:B-1----:R1:W2:Y:S02]  /*9130*/  SYNCS.PHASECHK.TRANS64.TRYWAIT P0, [R2+URZ+0x30], R4 ;  /* 0x00003004020075a7 */ /* 0x0022a400080011ff */
[----:B--2---:R-:W-:Y:S05]  /*9140*/  @!P0 NANOSLEEP.SYNCS 0x989680 ;  /* 0x009896800000895d */ /* 0x004fea0003900000 */
[----:B------:R-:W2:Y:S02]  /*9150*/  @!P0 SYNCS.PHASECHK.TRANS64 P0, [R2+URZ+0x30], R4 ;  /* 0x00003004020085a7 */ /* 0x000ea400080010ff */
[----:B--2---:R-:W-:Y:S05]  /*9160*/  @!P0 BRA `(.L_x_126) ;  /* 0xfffffffc00f08947 */ /* 0x004fea000383ffff */
[----:B------:R-:W-:Y:S05]  /*9170*/  BRA `(.L_x_24) ;  /* 0xffffff8c00147947 */ /* 0x000fea000383ffff */
.L_x_29:
[----:B-1----:R-:W-:-:S07]  /*9180*/  MOV R2, UR22 ;  /* 0x0000001600027c02 */ /* 0x002fce0008000f00 */
.L_x_127:
[----:B-1----:R1:W2:Y:S02]  /*9190*/  SYNCS.PHASECHK.TRANS64.TRYWAIT P0, [R2+URZ+0xb0], R3 ;  /* 0x0000b003020075a7 */ /* 0x0022a400080011ff */
[----:B--2---:R-:W-:Y:S05]  /*91a0*/  @!P0 NANOSLEEP.SYNCS 0x989680 ;  /* 0x009896800000895d */ /* 0x004fea0003900000 */
[----:B------:R-:W2:Y:S02]  /*91b0*/  @!P0 SYNCS.PHASECHK.TRANS64 P0, [R2+URZ+0xb0], R3 ;  /* 0x0000b003020085a7 */ /* 0x000ea400080010ff */
[----:B--2---:R-:W-:Y:S05]  /*91c0*/  @!P0 BRA `(.L_x_127) ;  /* 0xfffffffc00f08947 */ /* 0x004fea000383ffff */
[----:B------:R-:W-:Y:S05]  /*91d0*/  BRA `(.L_x_128) ;  /* 0xffffff8c00d47947 */ /* 0x000fea000383ffff */
.L_x_33:
[----:B------:R-:W-:-:S07]  /*91e0*/  MOV R0, UR4 ;  /* 0x0000000400007c02 */ /* 0x000fce0008000f00 */
.L_x_129:
[----:B-1----:R1:W2:Y:S02]  /*91f0*/  SYNCS.PHASECHK.TRANS64.TRYWAIT P0, [R0+URZ], R2 ;  /* 0x00000002000075a7 */ /* 0x0022a400080011ff */
[----:B--2---:R-:W-:Y:S05]  /*9200*/  @!P0 NANOSLEEP.SYNCS 0x989680 ;  /* 0x009896800000895d */ /* 0x004fea0003900000 */
[----:B------:R-:W2:Y:S02]  /*9210*/  @!P0 SYNCS.PHASECHK.TRANS64 P0, [R0+URZ], R2 ;  /* 0x00000002000085a7 */ /* 0x000ea400080010ff */
[----:B--2---:R-:W-:Y:S05]  /*9220*/  @!P0 BRA `(.L_x_129) ;  /* 0xfffffffc00f08947 */ /* 0x004fea000383ffff */
[----:B------:R-:W-:Y:S05]  /*9230*/  BRA `(.L_x_130) ;  /* 0xffffff94002c7947 */ /* 0x000fea000383ffff */
.L_x_34:
[----:B------:R-:W-:-:S07]  /*9240*/  MOV R0, UR4 ;  /* 0x0000000400007c02 */ /* 0x000fce0008000f00 */
.L_x_131:
[----:B-1----:R1:W2:Y:S02]  /*9250*/  SYNCS.PHASECHK.TRANS64.TRYWAIT P0, [R0+URZ], R2 ;  /* 0x00000002000075a7 */ /* 0x0022a400080011ff */
[----:B--2---:R-:W-:Y:S05]  /*9260*/  @!P0 NANOSLEEP.SYNCS 0x989680 ;  /* 0x009896800000895d */ /* 0x004fea0003900000 */
[----:B------:R-:W2:Y:S02]  /*9270*/  @!P0 SYNCS.PHASECHK.TRANS64 P0, [R0+URZ], R2 ;  /* 0x00000002000085a7 */ /* 0x000ea400080010ff */
[----:B--2---:R-:W-:Y:S05]  /*9280*/  @!P0 BRA `(.L_x_131) ;  /* 0xfffffffc00f08947 */ /* 0x004fea000383ffff */
[----:B------:R-:W-:Y:S05]  /*9290*/  BRA `(.L_x_132) ;  /* 0xffffff94003c7947 */ /* 0x000fea000383ffff */
.L_x_35:
[----:B------:R-:W-:-:S07]  /*92a0*/  MOV R0, UR4 ;  /* 0x0000000400007c02 */ /* 0x000fce0008000f00 */
.L_x_133:
[----:B-1----:R1:W2:Y:S02]  /*92b0*/  SYNCS.PHASECHK.TRANS64.TRYWAIT P0, [R0+URZ], R2 ;  /* 0x00000002000075a7 */ /* 0x0022a400080011ff */
[----:B--2---:R-:W-:Y:S05]  /*92c0*/  @!P0 NANOSLEEP.SYNCS 0x989680 ;  /* 0x009896800000895d */ /* 0x004fea0003900000 */
[----:B------:R-:W2:Y:S02]  /*92d0*/  @!P0 SYNCS.PHASECHK.TRANS64 P0, [R0+URZ], R2 ;  /* 0x00000002000085a7 */ /* 0x000ea400080010ff */
[----:B--2---:R-:W-:Y:S05]  /*92e0*/  @!P0 BRA `(.L_x_133) ;  /* 0xfffffffc00f08947 */ /* 0x004fea000383ffff */
[----:B------:R-:W-:Y:S05]  /*92f0*/  BRA `(.L_x_134) ;  /* 0xffffff94004c7947 */ /* 0x000fea000383ffff */
.L_x_36:
[----:B------:R-:W-:-:S07]  /*9300*/  MOV R0, UR4 ;  /* 0x0000000400007c02 */ /* 0x000fce0008000f00 */
.L_x_135:
[----:B-1----:R1:W2:Y:S02]  /*9310*/  SYNCS.PHASECHK.TRANS64.TRYWAIT P0, [R0+URZ], R2 ;  /* 0x00000002000075a7 */ /* 0x0022a400080011ff */
[----:B--2---:R-:W-:Y:S05]  /*9320*/  @!P0 NANOSLEEP.SYNCS 0x989680 ;  /* 0x009896800000895d */ /* 0x004fea0003900000 */
[----:B------:R-:W2:Y:S02]  /*9330*/  @!P0 SYNCS.PHASECHK.TRANS64 P0, [R0+URZ], R2 ;  /* 0x00000002000085a7 */ /* 0x000ea400080010ff */
[----:B--2---:R-:W-:Y:S05]  /*9340*/  @!P0 BRA `(.L_x_135) ;  /* 0xfffffffc00f08947 */ /* 0x004fea000383ffff */
[----:B------:R-:W-:Y:S05]  /*9350*/  BRA `(.L_x_136) ;  /* 0xffffff94005c7947 */ /* 0x000fea000383ffff */
.L_x_37:
[----:B------:R-:W-:-:S07]  /*9360*/  MOV R0, UR4 ;  /* 0x0000000400007c02 */ /* 0x000fce0008000f00 */
.L_x_137:
[----:B-1----:R1:W2:Y:S02]  /*9370*/  SYNCS.PHASECHK.TRANS64.TRYWAIT P0, [R0+URZ], R2 ;  /* 0x00000002000075a7 */ /* 0x0022a400080011ff */
[----:B--2---:R-:W-:Y:S05]  /*9380*/  @!P0 NANOSLEEP.SYNCS 0x989680 ;  /* 0x009896800000895d */ /* 0x004fea0003900000 */
[----:B------:R-:W2:Y:S02]  /*9390*/  @!P0 SYNCS.PHASECHK.TRANS64 P0, [R0+URZ], R2 ;  /* 0x00000002000085a7 */ /* 0x000ea400080010ff */
[----:B--2---:R-:W-:Y:S05]  /*93a0*/  @!P0 BRA `(.L_x_137) ;  /* 0xfffffffc00f08947 */ /* 0x004fea000383ffff */
[----:B------:R-:W-:Y:S05]  /*93b0*/  BRA `(.L_x_138) ;  /* 0xffffff94006c7947 */ /* 0x000fea000383ffff */
.L_x_40:
[----:B------:R-:W-:-:S07]  /*93c0*/  MOV R4, UR45 ;  /* 0x0000002d00047c02 */ /* 0x000fce0008000f00 */
.L_x_139:
[----:B-1----:R1:W2:Y:S02]  /*93d0*/  SYNCS.PHASECHK.TRANS64.TRYWAIT P1, [R4+URZ+0xb8], R6 ;  /* 0x0000b806040075a7 */ /* 0x0022a400080211ff */
[----:B--2---:R-:W-:Y:S05]  /*93e0*/  @!P1 NANOSLEEP.SYNCS 0x989680 ;  /* 0x009896800000995d */ /* 0x004fea0003900000 */
[----:B------:R-:W2:Y:S02]  /*93f0*/  @!P1 SYNCS.PHASECHK.TRANS64 P1, [R4+URZ+0xb8], R6 ;  /* 0x0000b806040095a7 */ /* 0x000ea400080210ff */
[----:B--2---:R-:W-:Y:S05]  /*9400*/  @!P1 BRA `(.L_x_139) ;  /* 0xfffffffc00f09947 */ /* 0x004fea000383ffff */
[----:B------:R-:W-:Y:S05]  /*9410*/  BRA `(.L_x_140) ;  /* 0xffffff9400d47947 */ /* 0x000fea000383ffff */
.L_x_41:
[----:B-1----:R-:W-:-:S07]  /*9420*/  MOV R4, UR45 ;  /* 0x0000002d00047c02 */ /* 0x002fce0008000f00 */
.L_x_141:
[----:B-1----:R1:W2:Y:S02]  /*9430*/  SYNCS.PHASECHK.TRANS64.TRYWAIT P1, [R4+URZ+0xb0], R5 ;  /* 0x0000b005040075a7 */ /* 0x0022a400080211ff */
[----:B--2---:R-:W-:Y:S05]  /*9440*/  @!P1 NANOSLEEP.SYNCS 0x989680 ;  /* 0x009896800000995d */ /* 0x004fea0003900000 */
[----:B------:R-:W2:Y:S02]  /*9450*/  @!P1 SYNCS.PHASECHK.TRANS64 P1, [R4+URZ+0xb0], R5 ;  /* 0x0000b005040095a7 */ /* 0x000ea400080210ff */
[----:B--2---:R-:W-:Y:S05]  /*9460*/  @!P1 BRA `(.L_x_141) ;  /* 0xfffffffc00f09947 */ /* 0x004fea000383ffff */
[----:B------:R-:W-:Y:S05]  /*9470*/  BRA `(.L_x_142) ;  /* 0xffffff9400dc7947 */ /* 0x000fea000383ffff */
.L_x_49:
[----:B------:R-:W-:-:S07]  /*9480*/  MOV R0, UR6 ;  /* 0x0000000600007c02 */ /* 0x000fce0008000f00 */
.L_x_143:
[----:B-1----:R1:W2:Y:S02]  /*9490*/  SYNCS.PHASECHK.TRANS64.TRYWAIT P0, [R0+URZ+0xb0], R4 ;  /* 0x0000b004000075a7 */ /* 0x0022a400080011ff */
[----:B--2---:R-:W-:Y:S05]  /*94a0*/  @!P0 NANOSLEEP.SYNCS 0x989680 ;  /* 0x009896800000895d */ /* 0x004fea0003900000 */
[----:B------:R-:W2:Y:S02]  /*94b0*/  @!P0 SYNCS.PHASECHK.TRANS64 P0, [R0+URZ+0xb0], R4 ;  /* 0x0000b004000085a7 */ /* 0x000ea400080010ff */
[----:B--2---:R-:W-:Y:S05]  /*94c0*/  @!P0 BRA `(.L_x_143) ;  /* 0xfffffffc00f08947 */ /* 0x004fea000383ffff */
[----:B------:R-:W-:Y:S05]  /*94d0*/  BRA `(.L_x_144) ;  /* 0xffffff9c00607947 */ /* 0x000fea000383ffff */
.L_x_50:
[----:B------:R-:W-:-:S07]  /*94e0*/  MOV R4, UR8 ;  /* 0x0000000800047c02 */ /* 0x000fce0008000f00 */
.L_x_145:
[----:B-1----:R1:W2:Y:S02]  /*94f0*/  SYNCS.PHASECHK.TRANS64.TRYWAIT P0, [R4+URZ+0xd0], R0 ;  /* 0x0000d000040075a7 */ /* 0x0022a400080011ff */
[----:B--2---:R-:W-:Y:S05]  /*9500*/  @!P0 NANOSLEEP.SYNCS 0x989680 ;  /* 0x009896800000895d */ /* 0x004fea0003900000 */
[----:B------:R-:W2:Y:S02]  /*9510*/  @!P0 SYNCS.PHASECHK.TRANS64 P0, [R4+URZ+0xd0], R0 ;  /* 0x0000d000040085a7 */ /* 0x000ea400080010ff */
[----:B--2---:R-:W-:Y:S05]  /*9520*/  @!P0 BRA `(.L_x_145) ;  /* 0xfffffffc00f08947 */ /* 0x004fea000383ffff */
[----:B------:R-:W-:Y:S05]  /*9530*/  BRA `(.L_x_146) ;  /* 0xffffff9c007c7947 */ /* 0x000fea000383ffff */
.L_x_53:
[----:B-1----:R-:W-:Y:S07]  /*9540*/  MOV R0, UR7 ;  /* 0x0000000700007c02 */ /* 0x002fee0008000f00 */
.L_x_147:
[----:B-1----:R1:W2:Y:S02]  /*9550*/  SYNCS.PHASECHK.TRANS64.TRYWAIT P0, [R0+URZ], R5 ;  /* 0x00000005000075a7 */ /* 0x0022a400080011ff */
[----:B--2---:R-:W-:Y:S05]  /*9560*/  @!P0 NANOSLEEP.SYNCS 0x989680 ;  /* 0x009896800000895d */ /* 0x004fea0003900000 */
[----:B------:R-:W2:Y:S02]  /*9570*/  @!P0 SYNCS.PHASECHK.TRANS64 P0, [R0+URZ], R5 ;  /* 0x00000005000085a7 */ /* 0x000ea400080010ff */
[----:B--2---:R-:W-:Y:S05]  /*9580*/  @!P0 BRA `(.L_x_147) ;  /* 0xfffffffc00f08947 */ /* 0x004fea000383ffff */
[----:B------:R-:W-:Y:S05]  /*9590*/  BRA `(.L_x_52) ;  /* 0xffffff9c00a07947 */ /* 0x000fea000383ffff */
.L_x_56:
[----:B------:R-:W-:-:S07]  /*95a0*/  MOV R0, UR5 ;  /* 0x0000000500007c02 */ /* 0x000fce0008000f00 */
.L_x_148:
[----:B-1----:R1:W3:Y:S02]  /*95b0*/  SYNCS.PHASECHK.TRANS64.TRYWAIT P0, [R0+URZ], R2 ;  /* 0x00000002000075a7 */ /* 0x0022e400080011ff */
[----:B---3--:R-:W-:Y:S05]  /*95c0*/  @!P0 NANOSLEEP.SYNCS 0x989680 ;  /* 0x009896800000895d */ /* 0x008fea0003900000 */
[----:B------:R-:W3:Y:S02]  /*95d0*/  @!P0 SYNCS.PHASECHK.TRANS64 P0, [R0+URZ], R2 ;  /* 0x00000002000085a7 */ /* 0x000ee400080010ff */
[----:B---3--:R-:W-:Y:S05]  /*95e0*/  @!P0 BRA `(.L_x_148) ;  /* 0xfffffffc00f08947 */ /* 0x008fea000383ffff */
[----:B------:R-:W-:Y:S05]  /*95f0*/  BRA `(.L_x_149) ;  /* 0xffffffa000947947 */ /* 0x000fea000383ffff */
.L_x_57:
[----:B------:R-:W-:-:S07]  /*9600*/  MOV R0, UR7 ;  /* 0x0000000700007c02 */ /* 0x000fce0008000f00 */
.L_x_150:
[----:B-1----:R1:W3:Y:S02]  /*9610*/  SYNCS.PHASECHK.TRANS64.TRYWAIT P0, [R0+URZ], R2 ;  /* 0x00000002000075a7 */ /* 0x0022e400080011ff */
[----:B---3--:R-:W-:Y:S05]  /*9620*/  @!P0 NANOSLEEP.SYNCS 0x989680 ;  /* 0x009896800000895d */ /* 0x008fea0003900000 */
[----:B------:R-:W3:Y:S02]  /*9630*/  @!P0 SYNCS.PHASECHK.TRANS64 P0, [R0+URZ], R2 ;  /* 0x00000002000085a7 */ /* 0x000ee400080010ff */
[----:B---3--:R-:W-:Y:S05]  /*9640*/  @!P0 BRA `(.L_x_150) ;  /* 0xfffffffc00f08947 */ /* 0x008fea000383ffff */
[----:B------:R-:W-:Y:S05]  /*9650*/  BRA `(.L_x_151) ;  /* 0xffffffa000a07947 */ /* 0x000fea000383ffff */
.L_x_62:
[----:B------:R-:W-:Y:S07]  /*9660*/  MOV R0, UR22 ;  /* 0x0000001600007c02 */ /* 0x000fee0008000f00 */
.L_x_152:
[----:B--2---:R2:W3:Y:S02]  /*9670*/  SYNCS.PHASECHK.TRANS64.TRYWAIT P0, [R0+URZ+0xb0], R2 ;  /* 0x0000b002000075a7 */ /* 0x0044e400080011ff */
[----:B---3--:R-:W-:Y:S05]  /*9680*/  @!P0 NANOSLEEP.SYNCS 0x989680 ;  /* 0x009896800000895d */ /* 0x008fea0003900000 */
[----:B------:R-:W3:Y:S02]  /*9690*/  @!P0 SYNCS.PHASECHK.TRANS64 P0, [R0+URZ+0xb0], R2 ;  /* 0x0000b002000085a7 */ /* 0x000ee400080010ff */
[----:B---3--:R-:W-:Y:S05]  /*96a0*/  @!P0 BRA `(.L_x_152) ;  /* 0xfffffffc00f08947 */ /* 0x008fea000383ffff */
[----:B------:R-:W-:Y:S05]  /*96b0*/  BRA `(.L_x_153) ;  /* 0xffffffa400d07947 */ /* 0x000fea000383ffff */
.L_x_65:
[----:B------:R-:W-:Y:S07]  /*96c0*/  MOV R0, UR22 ;  /* 0x0000001600007c02 */ /* 0x000fee0008000f00 */
.L_x_154:
[----:B-1----:R1:W2:Y:S02]  /*96d0*/  SYNCS.PHASECHK.TRANS64.TRYWAIT P0, [R0+URZ+0xa8], R2 ;  /* 0x0000a802000075a7 */ /* 0x0022a400080011ff */
[----:B--2---:R-:W-:Y:S05]  /*96e0*/  @!P0 NANOSLEEP.SYNCS 0x989680 ;  /* 0x009896800000895d */ /* 0x004fea0003900000 */
[----:B------:R-:W2:Y:S02]  /*96f0*/  @!P0 SYNCS.PHASECHK.TRANS64 P0, [R0+URZ+0xa8], R2 ;  /* 0x0000a802000085a7 */ /* 0x000ea400080010ff */
[----:B--2---:R-:W-:Y:S05]  /*9700*/  @!P0 BRA `(.L_x_154) ;  /* 0xfffffffc00f08947 */ /* 0x004fea000383ffff */
[----:B------:R-:W-:Y:S05]  /*9710*/  BRA `(.L_x_64) ;  /* 0xffffffa800a87947 */ /* 0x000fea000383ffff */
.L_x_68:
[----:B------:R-:W-:Y:S07]  /*9720*/  MOV R0, UR22 ;  /* 0x0000001600007c02 */ /* 0x000fee0008000f00 */
.L_x_155:
[----:B-1----:R1:W2:Y:S02]  /*9730*/  SYNCS.PHASECHK.TRANS64.TRYWAIT P0, [R0+URZ+0x80], R14 ;  /* 0x0000800e000075a7 */ /* 0x0022a400080011ff */
[----:B--2---:R-:W-:Y:S05]  /*9740*/  @!P0 NANOSLEEP.SYNCS 0x989680 ;  /* 0x009896800000895d */ /* 0x004fea0003900000 */
[----:B------:R-:W2:Y:S02]  /*9750*/  @!P0 SYNCS.PHASECHK.TRANS64 P0, [R0+URZ+0x80], R14 ;  /* 0x0000800e000085a7 */ /* 0x000ea400080010ff */
[----:B--2---:R-:W-:Y:S05]  /*9760*/  @!P0 BRA `(.L_x_155) ;  /* 0xfffffffc00f08947 */ /* 0x004fea000383ffff */
[----:B------:R-:W-:Y:S05]  /*9770*/  BRA `(.L_x_156) ;  /* 0xffffffac00607947 */ /* 0x000fea000383ffff */
.L_x_69:
[----:B------:R-:W-:Y:S07]  /*9780*/  MOV R0, UR22 ;  /* 0x0000001600007c02 */ /* 0x000fee0008000f00 */
.L_x_157:
[----:B-1----:R1:W2:Y:S02]  /*9790*/  SYNCS.PHASECHK.TRANS64.TRYWAIT P0, [R0+URZ+0x88], R14 ;  /* 0x0000880e000075a7 */ /* 0x0022a400080011ff */
[----:B--2---:R-:W-:Y:S05]  /*97a0*/  @!P0 NANOSLEEP.SYNCS 0x989680 ;  /* 0x009896800000895d */ /* 0x004fea0003900000 */
[----:B------:R-:W2:Y:S02]  /*97b0*/  @!P0 SYNCS.PHASECHK.TRANS64 P0, [R0+URZ+0x88], R14 ;  /* 0x0000880e000085a7 */ /* 0x000ea400080010ff */
[----:B--2---:R-:W-:Y:S05]  /*97c0*/  @!P0 BRA `(.L_x_157) ;  /* 0xfffffffc00f08947 */ /* 0x004fea000383ffff */
[----:B------:R-:W-:Y:S05]  /*97d0*/  BRA `(.L_x_158) ;  /* 0xffffffac00947947 */ /* 0x000fea000383ffff */
.L_x_70:
[----:B------:R-:W-:Y:S07]  /*97e0*/  MOV R0, UR22 ;  /* 0x0000001600007c02 */ /* 0x000fee0008000f00 */
.L_x_159:
[----:B-1----:R1:W2:Y:S02]  /*97f0*/  SYNCS.PHASECHK.TRANS64.TRYWAIT P0, [R0+URZ+0x90], R14 ;  /* 0x0000900e000075a7 */ /* 0x0022a400080011ff */
[----:B--2---:R-:W-:Y:S05]  /*9800*/  @!P0 NANOSLEEP.SYNCS 0x989680 ;  /* 0x009896800000895d */ /* 0x004fea0003900000 */
[----:B------:R-:W2:Y:S02]  /*9810*/  @!P0 SYNCS.PHASECHK.TRANS64 P0, [R0+URZ+0x90], R14 ;  /* 0x0000900e000085a7 */ /* 0x000ea400080010ff */
[----:B--2---:R-:W-:Y:S05]  /*9820*/  @!P0 BRA `(.L_x_159) ;  /* 0xfffffffc00f08947 */ /* 0x004fea000383ffff */
[----:B------:R-:W-:Y:S05]  /*9830*/  BRA `(.L_x_160) ;  /* 0xffffffac00d87947 */ /* 0x000fea000383ffff */
.L_x_71:
[----:B------:R-:W-:Y:S07]  /*9840*/  MOV R0, UR22 ;  /* 0x0000001600007c02 */ /* 0x000fee0008000f00 */
.L_x_161:
[----:B-1----:R1:W2:Y:S02]  /*9850*/  SYNCS.PHASECHK.TRANS64.TRYWAIT P0, [R0+URZ+0x98], R14 ;  /* 0x0000980e000075a7 */ /* 0x0022a400080011ff */
[----:B--2---:R-:W-:Y:S05]  /*9860*/  @!P0 NANOSLEEP.SYNCS 0x989680 ;  /* 0x009896800000895d */ /* 0x004fea0003900000 */
[----:B------:R-:W2:Y:S02]  /*9870*/  @!P0 SYNCS.PHASECHK.TRANS64 P0, [R0+URZ+0x98], R14 ;  /* 0x0000980e000085a7 */ /* 0x000ea400080010ff */
[----:B--2---:R-:W-:Y:S05]  /*9880*/  @!P0 BRA `(.L_x_161) ;  /* 0xfffffffc00f08947 */ /* 0x004fea000383ffff */
[----:B------:R-:W-:Y:S05]  /*9890*/  BRA `(.L_x_162) ;  /* 0xffffffb0005c7947 */ /* 0x000fea000383ffff */
.L_x_73:
[----:B------:R-:W-:-:S07]  /*98a0*/  MOV R0, UR22 ;  /* 0x0000001600007c02 */ /* 0x000fce0008000f00 */
.L_x_163:
[----:B-1----:R1:W3:Y:S02]  /*98b0*/  SYNCS.PHASECHK.TRANS64.TRYWAIT P0, [R0+URZ+0x80], R2 ;  /* 0x00008002000075a7 */ /* 0x0022e400080011ff */
[----:B---3--:R-:W-:Y:S05]  /*98c0*/  @!P0 NANOSLEEP.SYNCS 0x989680 ;  /* 0x009896800000895d */ /* 0x008fea0003900000 */
[----:B------:R-:W3:Y:S02]  /*98d0*/  @!P0 SYNCS.PHASECHK.TRANS64 P0, [R0+URZ+0x80], R2 ;  /* 0x00008002000085a7 */ /* 0x000ee400080010ff */
[----:B---3--:R-:W-:Y:S05]  /*98e0*/  @!P0 BRA `(.L_x_163) ;  /* 0xfffffffc00f08947 */ /* 0x008fea000383ffff */
[----:B------:R-:W-:Y:S05]  /*98f0*/  BRA `(.L_x_164) ;  /* 0xffffffb000c07947 */ /* 0x000fea000383ffff */
.L_x_74:
[----:B-1----:R-:W-:-:S07]  /*9900*/  MOV R0, UR22 ;  /* 0x0000001600007c02 */ /* 0x002fce0008000f00 */
.L_x_165:
[----:B-1----:R1:W3:Y:S02]  /*9910*/  SYNCS.PHASECHK.TRANS64.TRYWAIT P0, [R0+URZ+0x88], R2 ;  /* 0x00008802000075a7 */ /* 0x0022e400080011ff */
[----:B---3--:R-:W-:Y:S05]  /*9920*/  @!P0 NANOSLEEP.SYNCS 0x989680 ;  /* 0x009896800000895d */ /* 0x008fea0003900000 */
[----:B------:R-:W3:Y:S02]  /*9930*/  @!P0 SYNCS.PHASECHK.TRANS64 P0, [R0+URZ+0x88], R2 ;  /* 0x00008802000085a7 */ /* 0x000ee400080010ff */
[----:B---3--:R-:W-:Y:S05]  /*9940*/  @!P0 BRA `(.L_x_165) ;  /* 0xfffffffc00f08947 */ /* 0x008fea000383ffff */
[----:B------:R-:W-:Y:S05]  /*9950*/  BRA `(.L_x_166) ;  /* 0xffffffb000b07947 */ /* 0x000fea000383ffff */
.L_x_75:
[----:B-1----:R-:W-:-:S07]  /*9960*/  MOV R0, UR22 ;  /* 0x0000001600007c02 */ /* 0x002fce0008000f00 */
.L_x_167:
[----:B-1----:R1:W3:Y:S02]  /*9970*/  SYNCS.PHASECHK.TRANS64.TRYWAIT P0, [R0+URZ+0x90], R2 ;  /* 0x00009002000075a7 */ /* 0x0022e400080011ff */
[----:B---3--:R-:W-:Y:S05]  /*9980*/  @!P0 NANOSLEEP.SYNCS 0x989680 ;  /* 0x009896800000895d */ /* 0x008fea0003900000 */
[----:B------:R-:W3:Y:S02]  /*9990*/  @!P0 SYNCS.PHASECHK.TRANS64 P0, [R0+URZ+0x90], R2 ;  /* 0x00009002000085a7 */ /* 0x000ee400080010ff */
[----:B---3--:R-:W-:Y:S05]  /*99a0*/  @!P0 BRA `(.L_x_167) ;  /* 0xfffffffc00f08947 */ /* 0x008fea000383ffff */
[----:B------:R-:W-:Y:S05]  /*99b0*/  BRA `(.L_x_168) ;  /* 0xffffffb000a07947 */ /* 0x000fea000383ffff */
.L_x_77:
[----:B------:R-:W-:Y:S07]  /*99c0*/  MOV R0, UR50 ;  /* 0x0000003200007c02 */ /* 0x000fee0008000f00 */
.L_x_169:
[----:B-1----:R1:W2:Y:S02]  /*99d0*/  SYNCS.PHASECHK.TRANS64.TRYWAIT P0, [R0+URZ+0xb0], R2 ;  /* 0x0000b002000075a7 */ /* 0x0022a400080011ff */
[----:B--2---:R-:W-:Y:S05]  /*99e0*/  @!P0 NANOSLEEP.SYNCS 0x989680 ;  /* 0x009896800000895d */ /* 0x004fea0003900000 */
[----:B------:R-:W2:Y:S02]  /*99f0*/  @!P0 SYNCS.PHASECHK.TRANS64 P0, [R0+URZ+0xb0], R2 ;  /* 0x0000b002000085a7 */ /* 0x000ea400080010ff */
[----:B--2---:R-:W-:Y:S05]  /*9a00*/  @!P0 BRA `(.L_x_169) ;  /* 0xfffffffc00f08947 */ /* 0x004fea000383ffff */
[----:B------:R-:W-:Y:S05]  /*9a10*/  BRA `(.L_x_170) ;  /* 0xffffffb400707947 */ /* 0x000fea000383ffff */
.L_x_88:
[----:B-1----:R-:W-:Y:S04]  /*9a20*/  MOV R2, UR50 ;  /* 0x0000003200027c02 */ /* 0x002fe80008000f00 */
[----:B------:R1:W3:Y:S03]  /*9a30*/  SYNCS.PHASECHK.TRANS64.TRYWAIT P1, [R2+URZ+0x60], R3 ;  /* 0x00006003020075a7 */ /* 0x0002e600080211ff */
[----:B---3--:R-:W-:Y:S05]  /*9a40*/  @!P1 NANOSLEEP.SYNCS 0x989680 ;  /* 0x009896800000995d */ /* 0x008fea0003900000 */
[----:B------:R-:W3:Y:S02]  /*9a50*/  @!P1 SYNCS.PHASECHK.TRANS64 P1, [R2+URZ+0x60], R3 ;  /* 0x00006003020095a7 */ /* 0x000ee400080210ff */
[----:B---3--:R-:W-:Y:S05]  /*9a60*/  @!P1 BRA `(.L_x_88) ;  /* 0xfffffffc00ec9947 */ /* 0x008fea000383ffff */
[----:B------:R-:W-:Y:S05]  /*9a70*/  BRA `(.L_x_87) ;  /* 0xffffffc000b07947 */ /* 0x000fea000383ffff */
.L_x_90:
[----:B-1----:R1:W4:Y:S02]  /*9a80*/  SYNCS.PHASECHK.TRANS64.TRYWAIT P0, [R64+URZ+0xc0], R0 ;  /* 0x0000c000400075a7 */ /* 0x00232400080011ff */
[----:B----4-:R-:W-:Y:S05]  /*9a90*/  @!P0 NANOSLEEP.SYNCS 0x989680 ;  /* 0x009896800000895d */ /* 0x010fea0003900000 */
[----:B------:R-:W4:Y:S02]  /*9aa0*/  @!P0 SYNCS.PHASECHK.TRANS64 P0, [R64+URZ+0xc0], R0 ;  /* 0x0000c000400085a7 */ /* 0x000f2400080010ff */
[----:B----4-:R-:W-:Y:S05]  /*9ab0*/  @!P0 BRA `(.L_x_90) ;  /* 0xfffffffc00f08947 */ /* 0x010fea000383ffff */
[----:B------:R-:W-:Y:S05]  /*9ac0*/  BRA `(.L_x_89) ;  /* 0xffffffc000d87947 */ /* 0x000fea000383ffff */
.L_x_99:
[----:B--2---:R2:W4:Y:S02]  /*9ad0*/  SYNCS.PHASECHK.TRANS64.TRYWAIT P0, [R2+URZ+0x60], R0 ;  /* 0x00006000020075a7 */ /* 0x00452400080011ff */
[----:B----4-:R-:W-:Y:S05]  /*9ae0*/  @!P0 NANOSLEEP.SYNCS 0x989680 ;  /* 0x009896800000895d */ /* 0x010fea0003900000 */
[----:B------:R-:W4:Y:S02]  /*9af0*/  @!P0 SYNCS.PHASECHK.TRANS64 P0, [R2+URZ+0x60], R0 ;  /* 0x00006000020085a7 */ /* 0x000f2400080010ff */
[----:B----4-:R-:W-:Y:S05]  /*9b00*/  @!P0 BRA `(.L_x_99) ;  /* 0xfffffffc00f08947 */ /* 0x010fea000383ffff */
[----:B------:R-:W-:Y:S05]  /*9b10*/  BRA `(.L_x_98) ;  /* 0xffffffcc00bc7947 */ /* 0x000fea000383ffff */
.L_x_107:
[----:B-1----:R1:W2:Y:S02]  /*9b20*/  SYNCS.PHASECHK.TRANS64.TRYWAIT P0, [R6+URZ+0x60], R5 ;  /* 0x00006005060075a7 */ /* 0x0022a400080011ff */
[----:B--2---:R-:W-:Y:S05]  /*9b30*/  @!P0 NANOSLEEP.SYNCS 0x989680 ;  /* 0x009896800000895d */ /* 0x004fea0003900000 */
[----:B------:R-:W2:Y:S02]  /*9b40*/  @!P0 SYNCS.PHASECHK.TRANS64 P0, [R6+URZ+0x60], R5 ;  /* 0x00006005060085a7 */ /* 0x000ea400080010ff */
[----:B--2---:R-:W-:Y:S05]  /*9b50*/  @!P0 BRA `(.L_x_107) ;  /* 0xfffffffc00f08947 */ /* 0x004fea000383ffff */
[----:B------:R-:W-:Y:S05]  /*9b60*/  BRA `(.L_x_106) ;  /* 0xffffffd800c07947 */ /* 0x000fea000383ffff */
.L_x_115:
[----:B--2---:R2:W4:Y:S02]  /*9b70*/  SYNCS.PHASECHK.TRANS64.TRYWAIT P0, [R2+URZ+0x60], R5 ;  /* 0x00006005020075a7 */ /* 0x00452400080011ff */
[----:B----4-:R-:W-:Y:S05]  /*9b80*/  @!P0 NANOSLEEP.SYNCS 0x989680 ;  /* 0x009896800000895d */ /* 0x010fea0003900000 */
[----:B------:R-:W4:Y:S02]  /*9b90*/  @!P0 SYNCS.PHASECHK.TRANS64 P0, [R2+URZ+0x60], R5 ;  /* 0x00006005020085a7 */ /* 0x000f2400080010ff */
[----:B----4-:R-:W-:Y:S05]  /*9ba0*/  @!P0 BRA `(.L_x_115) ;  /* 0xfffffffc00f08947 */ /* 0x010fea000383ffff */
[----:B------:R-:W-:Y:S05]  /*9bb0*/  BRA `(.L_x_114) ;  /* 0xffffffe400c07947 */ /* 0x000fea000383ffff */
        .weak           $__internal_0_$__cuda_sm10x_tcgen05_guardrail_trap_col_being_dealloced_not_returned_by_alloc
        .type           $__internal_0_$__cuda_sm10x_tcgen05_guardrail_trap_col_being_dealloced_not_returned_by_alloc,@function
        .size           $__internal_0_$__cuda_sm10x_tcgen05_guardrail_trap_col_being_dealloced_not_returned_by_alloc,($__internal_1_$__cuda_sm10x_tcgen05_guardrail_trap_phase_invalid_during_alloc - $__internal_0_$__cuda_sm10x_tcgen05_guardrail_trap_col_being_dealloced_not_returned_by_alloc)
$__internal_0_$__cuda_sm10x_tcgen05_guardrail_trap_col_being_dealloced_not_returned_by_alloc:
[----:B------:R-:W-:Y:S05]  /*9bc0*/  BPT.TRAP 0x1 ;  /* 0x000000040000795c */ /* 0x000fea0000300000 */
[----:B------:R-:W-:-:S04]  /*9bd0*/  HFMA2 R3, -RZ, RZ, 0, 0 ;  /* 0x00000000ff037431 */ /* 0x000fc800000001ff */
[----:B------:R-:W-:Y:S05]  /*9be0*/  RET.REL.NODEC R2 `(_ZN7cutlass13device_kernelINS_4conv6kernel13ConvUniversalINS1_16ConvProblemShapeILNS1_8OperatorE0ELi2EEENS1_10collective14CollectiveConvINS1_47MainloopSm100TmaUmmaWarpSpecializedImplicitGemmILS5_0ELi6ELi2ELi1ELi2EN4cute5tupleIJNSA_1CILi1EEESD_SD_EEEEENSB_IJNSC_ILi128EEESG_NSB_IJNSC_ILi64EEEEEEEEENS_6half_tESK_NSA_8TiledMMAINSA_8MMA_AtomIJNSA_20SM100_MMA_F16BF16_SSISK_SK_fLi128ELi128ELNSA_4UMMA5MajorE0ELSP_0ELNSO_7ScaleInE0ELSQ_0EEEEEENSA_6LayoutISE_NSB_IJNSC_ILi0EEESU_SU_EEEEENSB_IJNSA_10UnderscoreESX_SX_EEEEENS7_6detail27Sm100ImplicitGemmTileTraitsINSA_20SM90_TMA_LOAD_IM2COLENSA_14ComposedLayoutINSA_7SwizzleILi3ELi4ELi3EEENSA_18smem_ptr_flag_bitsILi16EEENST_INSB_IJNSC_ILi8EEESH_EEENSB_IJSH_SD_EEEEEEEvEENS11_INSA_13SM90_TMA_LOADES1C_vEEEENS_8epilogue10collective18CollectiveEpilogueINS1H_23Sm100TmaWarpSpecializedILi4ELi2ELi32ELb1ELb0EEEJSJ_NSB_IJNST_ISG_SD_EENST_INSC_ILi32EEESD_EEEEESK_NSB_IJNSB_IJlllEEESD_SU_EEESK_S1R_NS1H_6fusion15FusionCallbacksIS1L_NS1S_17LinearCombinationISK_fSK_fLNS_15FloatRoundStyleE2EEESJ_S1P_JEEENSA_5SM1004TMEM4LOAD26SM100_TMEM_LOAD_32dp32b32xES12_NS13_INS14_ILi2ELi4ELi3EEES17_NST_INSB_IJS18_S1N_EEENSB_IJS1N_SD_EEEEEEENSA_39AutoVectorizingCopyWithAssumedAlignmentILi128EEENSA_21SM90_TMA_STORE_IM2COLES26_S28_S28_EEEvvEEEEvNT_6ParamsE) ;  /* 0xffffff6402047950 */ /* 0x000fea0003c3ffff */
        .weak           $__internal_1_$__cuda_sm10x_tcgen05_guardrail_trap_phase_invalid_during_alloc
        .type           $__internal_1_$__cuda_sm10x_tcgen05_guardrail_trap_phase_invalid_during_alloc,@function
        .size           $__internal_1_$__cuda_sm10x_tcgen05_guardrail_trap_phase_invalid_during_alloc,($__internal_2_$__cuda_sm10x_tcgen05_guardrail_trap_unallocated_columns_being_dealloced - $__internal_1_$__cuda_sm10x_tcgen05_guardrail_trap_phase_invalid_during_alloc)
$__internal_1_$__cuda_sm10x_tcgen05_guardrail_trap_phase_invalid_during_alloc:
[----:B------:R-:W-:Y:S05]  /*9bf0*/  BPT.TRAP 0x1 ;  /* 0x000000040000795c */ /* 0x000fea0000300000 */
[----:B------:R-:W-:-:S04]  /*9c00*/  MOV R3, 0x0 ;  /* 0x0000000000037802 */ /* 0x000fc80000000f00 */
[----:B------:R-:W-:Y:S05]  /*9c10*/  RET.REL.NODEC R2 `(_ZN7cutlass13device_kernelINS_4conv6kernel13ConvUniversalINS1_16ConvProblemShapeILNS1_8OperatorE0ELi2EEENS1_10collective14CollectiveConvINS1_47MainloopSm100TmaUmmaWarpSpecializedImplicitGemmILS5_0ELi6ELi2ELi1ELi2EN4cute5tupleIJNSA_1CILi1EEESD_SD_EEEEENSB_IJNSC_ILi128EEESG_NSB_IJNSC_ILi64EEEEEEEEENS_6half_tESK_NSA_8TiledMMAINSA_8MMA_AtomIJNSA_20SM100_MMA_F16BF16_SSISK_SK_fLi128ELi128ELNSA_4UMMA5MajorE0ELSP_0ELNSO_7ScaleInE0ELSQ_0EEEEEENSA_6LayoutISE_NSB_IJNSC_ILi0EEESU_SU_EEEEENSB_IJNSA_10UnderscoreESX_SX_EEEEENS7_6detail27Sm100ImplicitGemmTileTraitsINSA_20SM90_TMA_LOAD_IM2COLENSA_14ComposedLayoutINSA_7SwizzleILi3ELi4ELi3EEENSA_18smem_ptr_flag_bitsILi16EEENST_INSB_IJNSC_ILi8EEESH_EEENSB_IJSH_SD_EEEEEEEvEENS11_INSA_13SM90_TMA_LOADES1C_vEEEENS_8epilogue10collective18CollectiveEpilogueINS1H_23Sm100TmaWarpSpecializedILi4ELi2ELi32ELb1ELb0EEEJSJ_NSB_IJNST_ISG_SD_EENST_INSC_ILi32EEESD_EEEEESK_NSB_IJNSB_IJlllEEESD_SU_EEESK_S1R_NS1H_6fusion15FusionCallbacksIS1L_NS1S_17LinearCombinationISK_fSK_fLNS_15FloatRoundStyleE2EEESJ_S1P_JEEENSA_5SM1004TMEM4LOAD26SM100_TMEM_LOAD_32dp32b32xES12_NS13_INS14_ILi2ELi4ELi3EEES17_NST_INSB_IJS18_S1N_EEENSB_IJS1N_SD_EEEEEEENSA_39AutoVectorizingCopyWithAssumedAlignmentILi128EEENSA_21SM90_TMA_STORE_IM2COLES26_S28_S28_EEEvvEEEEvNT_6ParamsE) ;  /* 0xffffff6002f87950 */ /* 0x000fea0003c3ffff */
        .weak           $__internal_2_$__cuda_sm10x_tcgen05_guardrail_trap_unallocated_columns_being_dealloced
        .type           $__internal_2_$__cuda_sm10x_tcgen05_guardrail_trap_unallocated_columns_being_dealloced,@function
        .size           $__internal_2_$__cuda_sm10x_tcgen05_guardrail_trap_unallocated_columns_being_dealloced,(.L_x_172 - $__internal_2_$__cuda_sm10x_tcgen05_guardrail_trap_unallocated_columns_being_dealloced)
$__internal_2_$__cuda_sm10x_tcgen05_guardrail_trap_unallocated_columns_being_dealloced:
[----:B------:R-:W-:Y:S05]  /*9c20*/  BPT.TRAP 0x1 ;  /* 0x000000040000795c */ /* 0x000fea0000300000 */
[----:B------:R-:W-:-:S04]  /*9c30*/  HFMA2 R3, -RZ, RZ, 0, 0 ;  /* 0x00000000ff037431 */ /* 0x000fc800000001ff */
[----:B------:R-:W-:Y:S05]  /*9c40*/  RET.REL.NODEC R2 `(_ZN7cutlass13device_kernelINS_4conv6kernel13ConvUniversalINS1_16ConvProblemShapeILNS1_8OperatorE0ELi2EEENS1_10collective14CollectiveConvINS1_47MainloopSm100TmaUmmaWarpSpecializedImplicitGemmILS5_0ELi6ELi2ELi1ELi2EN4cute5tupleIJNSA_1CILi1EEESD_SD_EEEEENSB_IJNSC_ILi128EEESG_NSB_IJNSC_ILi64EEEEEEEEENS_6half_tESK_NSA_8TiledMMAINSA_8MMA_AtomIJNSA_20SM100_MMA_F16BF16_SSISK_SK_fLi128ELi128ELNSA_4UMMA5MajorE0ELSP_0ELNSO_7ScaleInE0ELSQ_0EEEEEENSA_6LayoutISE_NSB_IJNSC_ILi0EEESU_SU_EEEEENSB_IJNSA_10UnderscoreESX_SX_EEEEENS7_6detail27Sm100ImplicitGemmTileTraitsINSA_20SM90_TMA_LOAD_IM2COLENSA_14ComposedLayoutINSA_7SwizzleILi3ELi4ELi3EEENSA_18smem_ptr_flag_bitsILi16EEENST_INSB_IJNSC_ILi8EEESH_EEENSB_IJSH_SD_EEEEEEEvEENS11_INSA_13SM90_TMA_LOADES1C_vEEEENS_8epilogue10collective18CollectiveEpilogueINS1H_23Sm100TmaWarpSpecializedILi4ELi2ELi32ELb1ELb0EEEJSJ_NSB_IJNST_ISG_SD_EENST_INSC_ILi32EEESD_EEEEESK_NSB_IJNSB_IJlllEEESD_SU_EEESK_S1R_NS1H_6fusion15FusionCallbacksIS1L_NS1S_17LinearCombinationISK_fSK_fLNS_15FloatRoundStyleE2EEESJ_S1P_JEEENSA_5SM1004TMEM4LOAD26SM100_TMEM_LOAD_32dp32b32xES12_NS13_INS14_ILi2ELi4ELi3EEES17_NST_INSB_IJS18_S1N_EEENSB_IJS1N_SD_EEEEEEENSA_39AutoVectorizingCopyWithAssumedAlignmentILi128EEENSA_21SM90_TMA_STORE_IM2COLES26_S28_S28_EEEvvEEEEvNT_6ParamsE) ;  /* 0xffffff6002ec7950 */ /* 0x000fea0003c3ffff */
.L_x_171:
[----:B------:R-:W-:-:S00]  /*9c50*/  BRA `(.L_x_171) ;  /* 0xfffffffc00fc7947 */ /* 0x000fc0000383ffff */
[----:B------:R-:W-:-:S00]  /*9c60*/  NOP ;  /* 0x0000000000007918 */ /* 0x000fc00000000000 */
        /* <DEDUP_REMOVED lines=9> */
.L_x_172:


//--------------------- .nv.global.init           --------------------------
	.section	.nv.global.init,"aw",@progbits
.nv.global.init:
	.type		$str$29,@object
	.size		$str$29,($str$30 - $str$29)
$str$29:
        /*0000*/ 	.byte	0x28, 0x61, 0x64, 0x64, 0x72, 0x65, 0x73, 0x73, 0x20, 0x26, 0x20, 0x6d, 0x61, 0x73, 0x6b, 0x29
        /*0010*/ 	.byte	0x20, 0x3d, 0x3d, 0x20, 0x30, 0x00
	.type		$str$30,@object
	.size		$str$30,($str$28 - $str$30)
$str$30:
        /*0016*/ 	.byte	0x2f, 0x74, 0x6d, 0x70, 0x2f, 0x63, 0x75, 0x74, 0x6c, 0x61, 0x73, 0x73, 0x5f, 0x73, 0x77, 0x65
        /*0026*/ 	.byte	0x65, 0x70, 0x5f, 0x73, 0x72, 0x63, 0x2f, 0x69, 0x6e, 0x63, 0x6c, 0x75, 0x64, 0x65, 0x2f, 0x63
        /*0036*/ 	.byte	0x75, 0x74, 0x65, 0x2f, 0x70, 0x6f, 0x69, 0x6e, 0x74, 0x65, 0x72, 0x5f, 0x66, 0x6c, 0x61, 0x67
        /*0046*/ 	.byte	0x67, 0x65, 0x64, 0x2e, 0x68, 0x70, 0x70, 0x00
	.type		$str$28,@object
	.size		$str$28,($str$27 - $str$28)
$str$28:
        /*004e*/ 	.byte	0x2f, 0x74, 0x6d, 0x70, 0x2f, 0x63, 0x75, 0x74, 0x6c, 0x61, 0x73, 0x73, 0x5f, 0x73, 0x77, 0x65
        /*005e*/ 	.byte	0x65, 0x70, 0x5f, 0x73, 0x72, 0x63, 0x2f, 0x69, 0x6e, 0x63, 0x6c, 0x75, 0x64, 0x65, 0x2f, 0x63
        /*006e*/ 	.byte	0x75, 0x74, 0x65, 0x2f, 0x61, 0x74, 0x6f, 0x6d, 0x2f, 0x63, 0x6f, 0x70, 0x79, 0x5f, 0x74, 0x72
        /*007e*/ 	.byte	0x61, 0x69, 0x74, 0x73, 0x5f, 0x73, 0x6d, 0x31, 0x30, 0x30, 0x2e, 0x68, 0x70, 0x70, 0x00
	.type		$str$27,@object
	.size		$str$27,(__unnamed_1 - $str$27)
$str$27:
        /*008d*/ 	.byte	0x28, 0x28, 0x75, 0x69, 0x6e, 0x74, 0x33, 0x32, 0x5f, 0x74, 0x28, 0x74, 0x68, 0x72, 0x65, 0x61
        /*009d*/ 	.byte	0x64, 0x49, 0x64, 0x78, 0x2e, 0x78, 0x29, 0x20, 0x2f, 0x20, 0x33, 0x32, 0x29, 0x20, 0x25, 0x20
        /*00ad*/ 	.byte	0x34, 0x29, 0x20, 0x3d, 0x3d, 0x20, 0x28, 0x28, 0x28, 0x74, 0x6d, 0x65, 0x6d, 0x5f, 0x61, 0x64
        /*00bd*/ 	.byte	0x64, 0x72, 0x20, 0x3e, 0x3e, 0x20, 0x31, 0x36, 0x29, 0x20, 0x2f, 0x20, 0x33, 0x32, 0x29, 0x20
        /*00cd*/ 	.byte	0x25, 0x20, 0x34, 0x29, 0x00
	.type		__unnamed_1,@object
	.size		__unnamed_1,(__unnamed_2 - __unnamed_1)
__unnamed_1:
        /*00d2*/ 	.byte	0x61, 0x75, 0x74, 0x6f, 0x20, 0x63, 0x75, 0x74, 0x65, 0x3a, 0x3a, 0x61, 0x73, 0x5f, 0x70, 0x6f
        /* <DEDUP_REMOVED lines=24> */
        /*0262*/ 	.byte	0x3e, 0x3e, 0x3e, 0x3e, 0x5d, 0x00
	.type		__unnamed_2,@object
	.size		__unnamed_2,(.L_2 - __unnamed_2)
__unnamed_2:
        /* <DEDUP_REMOVED lines=42> */
        /*0508*/ 	.byte	0x3e, 0x3e, 0x5d, 0x00
.L_2:


//--------------------- .nv.shared._ZN7cutlass13device_kernelINS_4conv6kernel13ConvUniversalINS1_16ConvProblemShapeILNS1_8OperatorE0ELi2EEENS1_10collective14CollectiveConvINS1_47MainloopSm100TmaUmmaWarpSpecializedImplicitGemmILS5_0ELi6ELi2ELi1ELi2EN4cute5tupleIJNSA_1CILi1EEESD_SD_EEEEENSB_IJNSC_ILi128EEESG_NSB_IJNSC_ILi64EEEEEEEEENS_6half_tESK_NSA_8TiledMMAINSA_8MMA_AtomIJNSA_20SM100_MMA_F16BF16_SSISK_SK_fLi128ELi128ELNSA_4UMMA5MajorE0ELSP_0ELNSO_7ScaleInE0ELSQ_0EEEEEENSA_6LayoutISE_NSB_IJNSC_ILi0EEESU_SU_EEEEENSB_IJNSA_10UnderscoreESX_SX_EEEEENS7_6detail27Sm100ImplicitGemmTileTraitsINSA_20SM90_TMA_LOAD_IM2COLENSA_14ComposedLayoutINSA_7SwizzleILi3ELi4ELi3EEENSA_18smem_ptr_flag_bitsILi16EEENST_INSB_IJNSC_ILi8EEESH_EEENSB_IJSH_SD_EEEEEEEvEENS11_INSA_13SM90_TMA_LOADES1C_vEEEENS_8epilogue10collective18CollectiveEpilogueINS1H_23Sm100TmaWarpSpecializedILi4ELi2ELi32ELb1ELb0EEEJSJ_NSB_IJNST_ISG_SD_EENST_INSC_ILi32EEESD_EEEEESK_NSB_IJNSB_IJlllEEESD_SU_EEESK_S1R_NS1H_6fusion15FusionCallbacksIS1L_NS1S_17LinearCombinationISK_fSK_fLNS_15FloatRoundStyleE2EEESJ_S1P_JEEENSA_5SM1004TMEM4LOAD26SM100_TMEM_LOAD_32dp32b32xES12_NS13_INS14_ILi2ELi4ELi3EEES17_NST_INSB_IJS18_S1N_EEENSB_IJS1N_SD_EEEEEEENSA_39AutoVectorizingCopyWithAssumedAlignmentILi128EEENSA_21SM90_TMA_STORE_IM2COLES26_S28_S28_EEEvvEEEEvNT_6ParamsE --------------------------
	.section	.nv.shared._ZN7cutlass13device_kernelINS_4conv6kernel13ConvUniversalINS1_16ConvProblemShapeILNS1_8OperatorE0ELi2EEENS1_10collective14CollectiveConvINS1_47MainloopSm100TmaUmmaWarpSpecializedImplicitGemmILS5_0ELi6ELi2ELi1ELi2EN4cute5tupleIJNSA_1CILi1EEESD_SD_EEEEENSB_IJNSC_ILi128EEESG_NSB_IJNSC_ILi64EEEEEEEEENS_6half_tESK_NSA_8TiledMMAINSA_8MMA_AtomIJNSA_20SM100_MMA_F16BF16_SSISK_SK_fLi128ELi128ELNSA_4UMMA5MajorE0ELSP_0ELNSO_7ScaleInE0ELSQ_0EEEEEENSA_6LayoutISE_NSB_IJNSC_ILi0EEESU_SU_EEEEENSB_IJNSA_10UnderscoreESX_SX_EEEEENS7_6detail27Sm100ImplicitGemmTileTraitsINSA_20SM90_TMA_LOAD_IM2COLENSA_14ComposedLayoutINSA_7SwizzleILi3ELi4ELi3EEENSA_18smem_ptr_flag_bitsILi16EEENST_INSB_IJNSC_ILi8EEESH_EEENSB_IJSH_SD_EEEEEEEvEENS11_INSA_13SM90_TMA_LOADES1C_vEEEENS_8epilogue10collective18CollectiveEpilogueINS1H_23Sm100TmaWarpSpecializedILi4ELi2ELi32ELb1ELb0EEEJSJ_NSB_IJNST_ISG_SD_EENST_INSC_ILi32EEESD_EEEEESK_NSB_IJNSB_IJlllEEESD_SU_EEESK_S1R_NS1H_6fusion15FusionCallbacksIS1L_NS1S_17LinearCombinationISK_fSK_fLNS_15FloatRoundStyleE2EEESJ_S1P_JEEENSA_5SM1004TMEM4LOAD26SM100_TMEM_LOAD_32dp32b32xES12_NS13_INS14_ILi2ELi4ELi3EEES17_NST_INSB_IJS18_S1N_EEENSB_IJS1N_SD_EEEEEEENSA_39AutoVectorizingCopyWithAssumedAlignmentILi128EEENSA_21SM90_TMA_STORE_IM2COLES26_S28_S28_EEEvvEEEEvNT_6ParamsE,"aw",@nobits
	.sectionflags	@""
	.align	16
	.zero		1024


//--------------------- .nv.shared.reserved.0     --------------------------
	.section	.nv.shared.reserved.0,"aw",@nobits
	.weak		__nv_reservedSMEM_offset_0_alias
	.size		__nv_reservedSMEM_offset_0_alias, 0, 64
	.other		__nv_reservedSMEM_offset_0_alias,@"STO_CUDA_RESERVED_SHARED STV_DEFAULT"
__nv_reservedSMEM_offset_0_alias:
	.zero		0
.nv.shared.reserved.0:
	.zero		64
	.weak		__nv_reservedSMEM_tcgen05_partition
	.type		__nv_reservedSMEM_tcgen05_partition,@object
	.size		__nv_reservedSMEM_tcgen05_partition,(.L_0 - __nv_reservedSMEM_tcgen05_partition)
__nv_reservedSMEM_tcgen05_partition:
	.zero		32
.L_0:


//--------------------- .nv.global                --------------------------
	.section	.nv.global,"aw",@nobits
.nv.global:
	.type		_ZN39_INTERNAL_82ba8614_4_k_cu_99a292b2_29754cute1_E,@object
	.size		_ZN39_INTERNAL_82ba8614_4_k_cu_99a292b2_29754cute1_E,(_ZN39_INTERNAL_82ba8614_4_k_cu_99a292b2_29754cuda3std3__45__cpo6cbeginE - _ZN39_INTERNAL_82ba8614_4_k_cu_99a292b2_29754cute1_E)
_ZN39_INTERNAL_82ba8614_4_k_cu_99a292b2_29754cute1_E:
	.zero		1
	.type		_ZN39_INTERNAL_82ba8614_4_k_cu_99a292b2_29754cuda3std3__45__cpo6cbeginE,@object
	.size		_ZN39_INTERNAL_82ba8614_4_k_cu_99a292b2_29754cuda3std3__45__cpo6cbeginE,(_ZN39_INTERNAL_82ba8614_4_k_cu_99a292b2_29754cuda3std3__48in_placeE - _ZN39_INTERNAL_82ba8614_4_k_cu_99a292b2_29754cuda3std3__45__cpo6cbeginE)
_ZN39_INTERNAL_82ba8614_4_k_cu_99a292b2_29754cuda3std3__45__cpo6cbeginE:
	.zero		1
	.type		_ZN39_INTERNAL_82ba8614_4_k_cu_99a292b2_29754cuda3std3__48in_placeE,@object
	.size		_ZN39_INTERNAL_82ba8614_4_k_cu_99a292b2_29754cuda3std3__48in_placeE,(_ZN39_INTERNAL_82ba8614_4_k_cu_99a292b2_29754cuda3std6ranges3__45__cpo9iter_moveE - _ZN39_INTERNAL_82ba8614_4_k_cu_99a292b2_29754cuda3std3__48in_placeE)
_ZN39_INTERNAL_82ba8614_4_k_cu_99a292b2_29754cuda3std3__48in_placeE:
	.zero		1
	.type		_ZN39_INTERNAL_82ba8614_4_k_cu_99a292b2_29754cuda3std6ranges3__45__cpo9iter_moveE,@object
	.size		_ZN39_INTERNAL_82ba8614_4_k_cu_99a292b2_29754cuda3std6ranges3__45__cpo9iter_moveE,(_ZN39_INTERNAL_82ba8614_4_k_cu_99a292b2_29754cuda3std3__45__cpo5beginE - _ZN39_INTERNAL_82ba8614_4_k_cu_99a292b2_29754cuda3std6ranges3__45__cpo9iter_moveE)
_ZN39_INTERNAL_82ba8614_4_k_cu_99a292b2_29754cuda3std6ranges3__45__cpo9iter_moveE:
	.zero		1
	.type		_ZN39_INTERNAL_82ba8614_4_k_cu_99a292b2_29754cuda3std3__45__cpo5beginE,@object
	.size		_ZN39_INTERNAL_82ba8614_4_k_cu_99a292b2_29754cuda3std3__45__cpo5beginE,(_ZN39_INTERNAL_82ba8614_4_k_cu_99a292b2_29754cuda3std3__441_GLOBAL__N__82ba8614_4_k_cu_99a292b2_29756ignoreE - _ZN39_INTERNAL_82ba8614_4_k_cu_99a292b2_29754cuda3std3__45__cpo5beginE)
_ZN39_INTERNAL_82ba8614_4_k_cu_99a292b2_29754cuda3std3__45__cpo5beginE:
	.zero		1
	.type		_ZN39_INTERNAL_82ba8614_4_k_cu_99a292b2_29754cuda3std3__441_GLOBAL__N__82ba8614_4_k_cu_99a292b2_29756ignoreE,@object
	.size		_ZN39_INTERNAL_82ba8614_4_k_cu_99a292b2_29754cuda3std3__441_GLOBAL__N__82ba8614_4_k_cu_99a292b2_29756ignoreE,(_ZN39_INTERNAL_82ba8614_4_k_cu_99a292b2_29754cute7productE - _ZN39_INTERNAL_82ba8614_4_k_cu_99a292b2_29754cuda3std3__441_GLOBAL__N__82ba8614_4_k_cu_99a292b2_29756ignoreE)
_ZN39_INTERNAL_82ba8614_4_k_cu_99a292b2_29754cuda3std3__441_GLOBAL__N__82ba8614_4_k_cu_99a292b2_29756ignoreE:
	.zero		1
	.type		_ZN39_INTERNAL_82ba8614_4_k_cu_99a292b2_29754cute7productE,@object
	.size		_ZN39_INTERNAL_82ba8614_4_k_cu_99a292b2_29754cute7productE,(_ZN39_INTERNAL_82ba8614_4_k_cu_99a292b2_29754cuda3std3__45__cpo3endE - _ZN39_INTERNAL_82ba8614_4_k_cu_99a292b2_29754cute7productE)
_ZN39_INTERNAL_82ba8614_4_k_cu_99a292b2_29754cute7productE:
	.zero		1
	.type		_ZN39_INTERNAL_82ba8614_4_k_cu_99a292b2_29754cuda3std3__45__cpo3endE,@object
	.size		_ZN39_INTERNAL_82ba8614_4_k_cu_99a292b2_29754cuda3std3__45__cpo3endE,(_ZN39_INTERNAL_82ba8614_4_k_cu_99a292b2_29754cuda3std3__419piecewise_constructE - _ZN39_INTERNAL_82ba8614_4_k_cu_99a292b2_29754cuda3std3__45__cpo3endE)
_ZN39_INTERNAL_82ba8614_4_k_cu_99a292b2_29754cuda3std3__45__cpo3endE:
	.zero		1
	.type		_ZN39_INTERNAL_82ba8614_4_k_cu_99a292b2_29754cuda3std3__419piecewise_constructE,@object
	.size		_ZN39_INTERNAL_82ba8614_4_k_cu_99a292b2_29754cuda3std3__419piecewise_constructE,(_ZN39_INTERNAL_82ba8614_4_k_cu_99a292b2_29754cuda3std3__45__cpo4cendE - _ZN39_INTERNAL_82ba8614_4_k_cu_99a292b2_29754cuda3std3__419piecewise_constructE)
_ZN39_INTERNAL_82ba8614_4_k_cu_99a292b2_29754cuda3std3__419piecewise_constructE:
	.zero		1
	.type		_ZN39_INTERNAL_82ba8614_4_k_cu_99a292b2_29754cuda3std3__45__cpo4cendE,@object
	.size		_ZN39_INTERNAL_82ba8614_4_k_cu_99a292b2_29754cuda3std3__45__cpo4cendE,(_ZN39_INTERNAL_82ba8614_4_k_cu_99a292b2_29754cuda3std6ranges3__45__cpo4swapE - _ZN39_INTERNAL_82ba8614_4_k_cu_99a292b2_29754cuda3std3__45__cpo4cendE)
_ZN39_INTERNAL_82ba8614_4_k_cu_99a292b2_29754cuda3std3__45__cpo4cendE:
	.zero		1
	.type		_ZN39_INTERNAL_82ba8614_4_k_cu_99a292b2_29754cuda3std6ranges3__45__cpo4swapE,@object
	.size		_ZN39_INTERNAL_82ba8614_4_k_cu_99a292b2_29754cuda3std6ranges3__45__cpo4swapE,(.L_10 - _ZN39_INTERNAL_82ba8614_4_k_cu_99a292b2_29754cuda3std6ranges3__45__cpo4swapE)
_ZN39_INTERNAL_82ba8614_4_k_cu_99a292b2_29754cuda3std6ranges3__45__cpo4swapE:
	.zero		1
.L_10:


//--------------------- .nv.constant0._ZN7cutlass13device_kernelINS_4conv6kernel13ConvUniversalINS1_16ConvProblemShapeILNS1_8OperatorE0ELi2EEENS1_10collective14CollectiveConvINS1_47MainloopSm100TmaUmmaWarpSpecializedImplicitGemmILS5_0ELi6ELi2ELi1ELi2EN4cute5tupleIJNSA_1CILi1EEESD_SD_EEEEENSB_IJNSC_ILi128EEESG_NSB_IJNSC_ILi64EEEEEEEEENS_6half_tESK_NSA_8TiledMMAINSA_8MMA_AtomIJNSA_20SM100_MMA_F16BF16_SSISK_SK_fLi128ELi128ELNSA_4UMMA5MajorE0ELSP_0ELNSO_7ScaleInE0ELSQ_0EEEEEENSA_6LayoutISE_NSB_IJNSC_ILi0EEESU_SU_EEEEENSB_IJNSA_10UnderscoreESX_SX_EEEEENS7_6detail27Sm100ImplicitGemmTileTraitsINSA_20SM90_TMA_LOAD_IM2COLENSA_14ComposedLayoutINSA_7SwizzleILi3ELi4ELi3EEENSA_18smem_ptr_flag_bitsILi16EEENST_INSB_IJNSC_ILi8EEESH_EEENSB_IJSH_SD_EEEEEEEvEENS11_INSA_13SM90_TMA_LOADES1C_vEEEENS_8epilogue10collective18CollectiveEpilogueINS1H_23Sm100TmaWarpSpecializedILi4ELi2ELi32ELb1ELb0EEEJSJ_NSB_IJNST_ISG_SD_EENST_INSC_ILi32EEESD_EEEEESK_NSB_IJNSB_IJlllEEESD_SU_EEESK_S1R_NS1H_6fusion15FusionCallbacksIS1L_NS1S_17LinearCombinationISK_fSK_fLNS_15FloatRoundStyleE2EEESJ_S1P_JEEENSA_5SM1004TMEM4LOAD26SM100_TMEM_LOAD_32dp32b32xES12_NS13_INS14_ILi2ELi4ELi3EEES17_NST_INSB_IJS18_S1N_EEENSB_IJS1N_SD_EEEEEEENSA_39AutoVectorizingCopyWithAssumedAlignmentILi128EEENSA_21SM90_TMA_STORE_IM2COLES26_S28_S28_EEEvvEEEEvNT_6ParamsE --------------------------
	.section	.nv.constant0._ZN7cutlass13device_kernelINS_4conv6kernel13ConvUniversalINS1_16ConvProblemShapeILNS1_8OperatorE0ELi2EEENS1_10collective14CollectiveConvINS1_47MainloopSm100TmaUmmaWarpSpecializedImplicitGemmILS5_0ELi6ELi2ELi1ELi2EN4cute5tupleIJNSA_1CILi1EEESD_SD_EEEEENSB_IJNSC_ILi128EEESG_NSB_IJNSC_ILi64EEEEEEEEENS_6half_tESK_NSA_8TiledMMAINSA_8MMA_AtomIJNSA_20SM100_MMA_F16BF16_SSISK_SK_fLi128ELi128ELNSA_4UMMA5MajorE0ELSP_0ELNSO_7ScaleInE0ELSQ_0EEEEEENSA_6LayoutISE_NSB_IJNSC_ILi0EEESU_SU_EEEEENSB_IJNSA_10UnderscoreESX_SX_EEEEENS7_6detail27Sm100ImplicitGemmTileTraitsINSA_20SM90_TMA_LOAD_IM2COLENSA_14ComposedLayoutINSA_7SwizzleILi3ELi4ELi3EEENSA_18smem_ptr_flag_bitsILi16EEENST_INSB_IJNSC_ILi8EEESH_EEENSB_IJSH_SD_EEEEEEEvEENS11_INSA_13SM90_TMA_LOADES1C_vEEEENS_8epilogue10collective18CollectiveEpilogueINS1H_23Sm100TmaWarpSpecializedILi4ELi2ELi32ELb1ELb0EEEJSJ_NSB_IJNST_ISG_SD_EENST_INSC_ILi32EEESD_EEEEESK_NSB_IJNSB_IJlllEEESD_SU_EEESK_S1R_NS1H_6fusion15FusionCallbacksIS1L_NS1S_17LinearCombinationISK_fSK_fLNS_15FloatRoundStyleE2EEESJ_S1P_JEEENSA_5SM1004TMEM4LOAD26SM100_TMEM_LOAD_32dp32b32xES12_NS13_INS14_ILi2ELi4ELi3EEES17_NST_INSB_IJS18_S1N_EEENSB_IJS1N_SD_EEEEEEENSA_39AutoVectorizingCopyWithAssumedAlignmentILi128EEENSA_21SM90_TMA_STORE_IM2COLES26_S28_S28_EEEvvEEEEvNT_6ParamsE,"a",@progbits
	.sectionflags	@""
	.align	4
.nv.constant0._ZN7cutlass13device_kernelINS_4conv6kernel13ConvUniversalINS1_16ConvProblemShapeILNS1_8OperatorE0ELi2EEENS1_10collective14CollectiveConvINS1_47MainloopSm100TmaUmmaWarpSpecializedImplicitGemmILS5_0ELi6ELi2ELi1ELi2EN4cute5tupleIJNSA_1CILi1EEESD_SD_EEEEENSB_IJNSC_ILi128EEESG_NSB_IJNSC_ILi64EEEEEEEEENS_6half_tESK_NSA_8TiledMMAINSA_8MMA_AtomIJNSA_20SM100_MMA_F16BF16_SSISK_SK_fLi128ELi128ELNSA_4UMMA5MajorE0ELSP_0ELNSO_7ScaleInE0ELSQ_0EEEEEENSA_6LayoutISE_NSB_IJNSC_ILi0EEESU_SU_EEEEENSB_IJNSA_10UnderscoreESX_SX_EEEEENS7_6detail27Sm100ImplicitGemmTileTraitsINSA_20SM90_TMA_LOAD_IM2COLENSA_14ComposedLayoutINSA_7SwizzleILi3ELi4ELi3EEENSA_18smem_ptr_flag_bitsILi16EEENST_INSB_IJNSC_ILi8EEESH_EEENSB_IJSH_SD_EEEEEEEvEENS11_INSA_13SM90_TMA_LOADES1C_vEEEENS_8epilogue10collective18CollectiveEpilogueINS1H_23Sm100TmaWarpSpecializedILi4ELi2ELi32ELb1ELb0EEEJSJ_NSB_IJNST_ISG_SD_EENST_INSC_ILi32EEESD_EEEEESK_NSB_IJNSB_IJlllEEESD_SU_EEESK_S1R_NS1H_6fusion15FusionCallbacksIS1L_NS1S_17LinearCombinationISK_fSK_fLNS_15FloatRoundStyleE2EEESJ_S1P_JEEENSA_5SM1004TMEM4LOAD26SM100_TMEM_LOAD_32dp32b32xES12_NS13_INS14_ILi2ELi4ELi3EEES17_NST_INSB_IJS18_S1N_EEENSB_IJS1N_SD_EEEEEEENSA_39AutoVectorizingCopyWithAssumedAlignmentILi128EEENSA_21SM90_TMA_STORE_IM2COLES26_S28_S28_EEEvvEEEEvNT_6ParamsE:
	.zero		2944


//--------------------- SYMBOLS --------------------------

	.type		.nv.reservedSmem.offset0,@object
	.size		.nv.reservedSmem.offset0,0x4
	.type		.nv.reservedSmem.cap,@object
	.size		.nv.reservedSmem.cap,0x4
	.type		__assertfail,@function
